	.target	sm_90a

	.elftype	@"ET_EXEC"


//--------------------- .note.nv.tkinfo           --------------------------
	.section	.note.nv.tkinfo,"",@"SHT_NOTE"
	.sectionflags	@"SHF_NOTE_NV_TKINFO"
	.tkinfo
        /*0018*/ 	.word	0x00000002
        /*0030*/ 	.string	""
        /*0030*/ 	.string	"ptxas"
        /*0030*/ 	.string	"Cuda compilation tools, release 13.0, V13.0.88"
        /*0030*/ 	.string	"Build cuda_13.0.r13.0/compiler.36424714_0"
        /*0030*/ 	.string	"-arch sm_90a -m 64 "



//--------------------- .note.nv.cuinfo           --------------------------
	.section	.note.nv.cuinfo,"",@"SHT_NOTE"
	.sectionflags	@"SHF_NOTE_NV_CUINFO"
        /*0018*/ 	.short	0x0002
        /*001a*/ 	.short	0x005a
        /*001c*/ 	.short	0x0082
	.zero		2


//--------------------- .nv.info                  --------------------------
	.section	.nv.info,"",@"SHT_CUDA_INFO"
	.align	4


	//----- nvinfo : EIATTR_REGCOUNT
	.align		4
        /*0000*/ 	.byte	0x04, 0x2f
        /*0002*/ 	.short	(.L_12 - .L_11)
	.align		4
.L_11:
        /*0004*/ 	.word	index@(_ZN7cutlass13device_kernelINS_4gemm6kernel13GemmUniversalIN4cute5tupleIJiiiiEEENS1_10collective13CollectiveMmaINS1_37MainloopSm90TmaGmmaWarpSpecializedFP8ILi11ENS5_IJNS4_1CILi4EEESB_NSA_ILi1EEEEEENS1_35KernelTmaWarpSpecializedCooperativeEEENS5_IJNSA_ILi256EEENSA_ILi64EEESH_EEENS_12float_e5m2_tENS5_IJlSC_lEEESJ_SK_NS4_8TiledMMAINS4_8MMA_AtomIJNS4_4SM904GMMA30MMA_64x64x32_F32E5M2E5M2_SS_TNILNSO_7ScaleInE1ELSQ_1EEEEEENS4_6LayoutINS5_IJNSA_ILi2EEESC_SC_EEENS5_IJSC_NSA_ILi0EEESW_EEEEENS5_IJNS4_10UnderscoreESZ_SZ_EEEEENS4_23SM90_TMA_LOAD_MULTICASTENS4_14ComposedLayoutINS4_7SwizzleILi2ELi4ELi3EEENS4_18smem_ptr_flag_bitsILi8EEENST_INS5_IJNSA_ILi8EEESH_EEENS5_IJSH_SC_EEEEEEEvNS4_8identityES12_S1C_vS1D_EENS_8epilogue10collective6detail29Sm90TmaWarpSpecializedAdapterINS1G_15DefaultEpilogueISJ_SK_SK_NS1F_6thread17LinearCombinationISJ_Li1EffLNS1K_9ScaleType4KindE0ELNS_15FloatRoundStyleE2ESJ_EENS1_15EpilogueDefaultEEEEEvvEEEEvNT_6ParamsE)
        /*0008*/ 	.word	0x000000a8


	//----- nvinfo : EIATTR_FRAME_SIZE
	.align		4
.L_12:
        /*000c*/ 	.byte	0x04, 0x11
        /*000e*/ 	.short	(.L_14 - .L_13)
	.align		4
.L_13:
        /*0010*/ 	.word	index@(_ZN7cutlass13device_kernelINS_4gemm6kernel13GemmUniversalIN4cute5tupleIJiiiiEEENS1_10collective13CollectiveMmaINS1_37MainloopSm90TmaGmmaWarpSpecializedFP8ILi11ENS5_IJNS4_1CILi4EEESB_NSA_ILi1EEEEEENS1_35KernelTmaWarpSpecializedCooperativeEEENS5_IJNSA_ILi256EEENSA_ILi64EEESH_EEENS_12float_e5m2_tENS5_IJlSC_lEEESJ_SK_NS4_8TiledMMAINS4_8MMA_AtomIJNS4_4SM904GMMA30MMA_64x64x32_F32E5M2E5M2_SS_TNILNSO_7ScaleInE1ELSQ_1EEEEEENS4_6LayoutINS5_IJNSA_ILi2EEESC_SC_EEENS5_IJSC_NSA_ILi0EEESW_EEEEENS5_IJNS4_10UnderscoreESZ_SZ_EEEEENS4_23SM90_TMA_LOAD_MULTICASTENS4_14ComposedLayoutINS4_7SwizzleILi2ELi4ELi3EEENS4_18smem_ptr_flag_bitsILi8EEENST_INS5_IJNSA_ILi8EEESH_EEENS5_IJSH_SC_EEEEEEEvNS4_8identityES12_S1C_vS1D_EENS_8epilogue10collective6detail29Sm90TmaWarpSpecializedAdapterINS1G_15DefaultEpilogueISJ_SK_SK_NS1F_6thread17LinearCombinationISJ_Li1EffLNS1K_9ScaleType4KindE0ELNS_15FloatRoundStyleE2ESJ_EENS1_15EpilogueDefaultEEEEEvvEEEEvNT_6ParamsE)
        /*0014*/ 	.word	0x00000000


	//----- nvinfo : EIATTR_MIN_STACK_SIZE
	.align		4
.L_14:
        /*0018*/ 	.byte	0x04, 0x12
        /*001a*/ 	.short	(.L_16 - .L_15)
	.align		4
.L_15:
        /*001c*/ 	.word	index@(_ZN7cutlass13device_kernelINS_4gemm6kernel13GemmUniversalIN4cute5tupleIJiiiiEEENS1_10collective13CollectiveMmaINS1_37MainloopSm90TmaGmmaWarpSpecializedFP8ILi11ENS5_IJNS4_1CILi4EEESB_NSA_ILi1EEEEEENS1_35KernelTmaWarpSpecializedCooperativeEEENS5_IJNSA_ILi256EEENSA_ILi64EEESH_EEENS_12float_e5m2_tENS5_IJlSC_lEEESJ_SK_NS4_8TiledMMAINS4_8MMA_AtomIJNS4_4SM904GMMA30MMA_64x64x32_F32E5M2E5M2_SS_TNILNSO_7ScaleInE1ELSQ_1EEEEEENS4_6LayoutINS5_IJNSA_ILi2EEESC_SC_EEENS5_IJSC_NSA_ILi0EEESW_EEEEENS5_IJNS4_10UnderscoreESZ_SZ_EEEEENS4_23SM90_TMA_LOAD_MULTICASTENS4_14ComposedLayoutINS4_7SwizzleILi2ELi4ELi3EEENS4_18smem_ptr_flag_bitsILi8EEENST_INS5_IJNSA_ILi8EEESH_EEENS5_IJSH_SC_EEEEEEEvNS4_8identityES12_S1C_vS1D_EENS_8epilogue10collective6detail29Sm90TmaWarpSpecializedAdapterINS1G_15DefaultEpilogueISJ_SK_SK_NS1F_6thread17LinearCombinationISJ_Li1EffLNS1K_9ScaleType4KindE0ELNS_15FloatRoundStyleE2ESJ_EENS1_15EpilogueDefaultEEEEEvvEEEEvNT_6ParamsE)
        /*0020*/ 	.word	0x00000000
.L_16:


//--------------------- .nv.compat                --------------------------
	.section	.nv.compat,"",@"SHT_CUDA_COMPAT_INFO"
	.align	4
        /*0000*/ 	.byte	0x02, 0x09, 0x01, 0x00, 0x02, 0x02, 0x04, 0x00, 0x02, 0x05, 0x05, 0x00, 0x03, 0x07, 0x01, 0x01
        /*0010*/ 	.byte	0x02, 0x03, 0x01, 0x00, 0x02, 0x06, 0x01, 0x00, 0x04, 0x0b, 0x08, 0x00, 0x00, 0x00, 0x00, 0x00
        /*0020*/ 	.byte	0x00, 0x00, 0x00, 0x00


//--------------------- .nv.info._ZN7cutlass13device_kernelINS_4gemm6kernel13GemmUniversalIN4cute5tupleIJiiiiEEENS1_10collective13CollectiveMmaINS1_37MainloopSm90TmaGmmaWarpSpecializedFP8ILi11ENS5_IJNS4_1CILi4EEESB_NSA_ILi1EEEEEENS1_35KernelTmaWarpSpecializedCooperativeEEENS5_IJNSA_ILi256EEENSA_ILi64EEESH_EEENS_12float_e5m2_tENS5_IJlSC_lEEESJ_SK_NS4_8TiledMMAINS4_8MMA_AtomIJNS4_4SM904GMMA30MMA_64x64x32_F32E5M2E5M2_SS_TNILNSO_7ScaleInE1ELSQ_1EEEEEENS4_6LayoutINS5_IJNSA_ILi2EEESC_SC_EEENS5_IJSC_NSA_ILi0EEESW_EEEEENS5_IJNS4_10UnderscoreESZ_SZ_EEEEENS4_23SM90_TMA_LOAD_MULTICASTENS4_14ComposedLayoutINS4_7SwizzleILi2ELi4ELi3EEENS4_18smem_ptr_flag_bitsILi8EEENST_INS5_IJNSA_ILi8EEESH_EEENS5_IJSH_SC_EEEEEEEvNS4_8identityES12_S1C_vS1D_EENS_8epilogue10collective6detail29Sm90TmaWarpSpecializedAdapterINS1G_15DefaultEpilogueISJ_SK_SK_NS1F_6thread17LinearCombinationISJ_Li1EffLNS1K_9ScaleType4KindE0ELNS_15FloatRoundStyleE2ESJ_EENS1_15EpilogueDefaultEEEEEvvEEEEvNT_6ParamsE --------------------------
	.section	.nv.info._ZN7cutlass13device_kernelINS_4gemm6kernel13GemmUniversalIN4cute5tupleIJiiiiEEENS1_10collective13CollectiveMmaINS1_37MainloopSm90TmaGmmaWarpSpecializedFP8ILi11ENS5_IJNS4_1CILi4EEESB_NSA_ILi1EEEEEENS1_35KernelTmaWarpSpecializedCooperativeEEENS5_IJNSA_ILi256EEENSA_ILi64EEESH_EEENS_12float_e5m2_tENS5_IJlSC_lEEESJ_SK_NS4_8TiledMMAINS4_8MMA_AtomIJNS4_4SM904GMMA30MMA_64x64x32_F32E5M2E5M2_SS_TNILNSO_7ScaleInE1ELSQ_1EEEEEENS4_6LayoutINS5_IJNSA_ILi2EEESC_SC_EEENS5_IJSC_NSA_ILi0EEESW_EEEEENS5_IJNS4_10UnderscoreESZ_SZ_EEEEENS4_23SM90_TMA_LOAD_MULTICASTENS4_14ComposedLayoutINS4_7SwizzleILi2ELi4ELi3EEENS4_18smem_ptr_flag_bitsILi8EEENST_INS5_IJNSA_ILi8EEESH_EEENS5_IJSH_SC_EEEEEEEvNS4_8identityES12_S1C_vS1D_EENS_8epilogue10collective6detail29Sm90TmaWarpSpecializedAdapterINS1G_15DefaultEpilogueISJ_SK_SK_NS1F_6thread17LinearCombinationISJ_Li1EffLNS1K_9ScaleType4KindE0ELNS_15FloatRoundStyleE2ESJ_EENS1_15EpilogueDefaultEEEEEvvEEEEvNT_6ParamsE,"",@"SHT_CUDA_INFO"
	.sectionflags	@""
	.align	4


	//----- nvinfo : EIATTR_CUDA_API_VERSION
	.align		4
        /*0000*/ 	.byte	0x04, 0x37
        /*0002*/ 	.short	(.L_18 - .L_17)
.L_17:
        /*0004*/ 	.word	0x00000082


	//----- nvinfo : EIATTR_KPARAM_INFO
	.align		4
.L_18:
        /*0008*/ 	.byte	0x04, 0x17
        /*000a*/ 	.short	(.L_20 - .L_19)
.L_19:
        /*000c*/ 	.word	0x00000000
        /*0010*/ 	.short	0x0000
        /*0012*/ 	.short	0x0070
        /*0014*/ 	.byte	0x00, 0xf0, 0x01, 0x10


	//----- nvinfo : EIATTR_SPARSE_MMA_MASK
	.align		4
.L_20:
        /*0018*/ 	.byte	0x03, 0x50
        /*001a*/ 	.short	0x0000


	//----- nvinfo : EIATTR_MAXREG_COUNT
	.align		4
        /*001c*/ 	.byte	0x03, 0x1b
        /*001e*/ 	.short	0x00a8


	//----- nvinfo : EIATTR_NUM_BARRIERS
	.align		4
        /*0020*/ 	.byte	0x02, 0x4c
        /*0022*/ 	.byte	0x01
	.zero		1


	//----- nvinfo : EIATTR_MERCURY_ISA_VERSION
	.align		4
        /*0024*/ 	.byte	0x03, 0x5f
        /*0026*/ 	.short	0x0101


	//----- nvinfo : EIATTR_INT_WARP_WIDE_INSTR_OFFSETS
	.align		4
        /*0028*/ 	.byte	0x04, 0x31
        /*002a*/ 	.short	(.L_22 - .L_21)


	//   ....[0]....
.L_21:
        /*002c*/ 	.word	0x000005a0


	//   ....[1]....
        /*0030*/ 	.word	0x000005c0


	//   ....[2]....
        /*0034*/ 	.word	0x00000780


	//----- nvinfo : EIATTR_COOP_GROUP_MASK_REGIDS
	.align		4
.L_22:
        /*0038*/ 	.byte	0x04, 0x29
        /*003a*/ 	.short	(.L_24 - .L_23)


	//   ....[0]....
.L_23:
        /*003c*/ 	.word	0xffffffff


	//   ....[1]....
        /*0040*/ 	.word	0xffffffff


	//   ....[2]....
        /*0044*/ 	.word	0xffffffff


	//   ....[3]....
        /*0048*/ 	.word	0xffffffff


	//   ....[4]....
        /*004c*/ 	.word	0xffffffff


	//   ....[5]....
        /*0050*/ 	.word	0xffffffff


	//----- nvinfo : EIATTR_COOP_GROUP_INSTR_OFFSETS
	.align		4
.L_24:
        /*0054*/ 	.byte	0x04, 0x28
        /*0056*/ 	.short	(.L_26 - .L_25)


	//   ....[0]....
.L_25:
        /*0058*/ 	.word	0x00000060


	//   ....[1]....
        /*005c*/ 	.word	0x00000070


	//   ....[2]....
        /*0060*/ 	.word	0x00000130


	//   ....[3]....
        /*0064*/ 	.word	0x000003e0


	//   ....[4]....
        /*0068*/ 	.word	0x00000920


	//   ....[5]....
        /*006c*/ 	.word	0x000013a0


	//----- nvinfo : EIATTR_REG_RECONFIG
	.align		4
.L_26:
        /*0070*/ 	.byte	0x01, 0x54
	.zero		2


	//----- nvinfo : EIATTR_MBARRIER_INSTR_OFFSETS
	.align		4
        /*0074*/ 	.byte	0x04, 0x39
        /*0076*/ 	.short	(.L_28 - .L_27)


	//   ....[0]....
.L_27:
        /*0078*/ 	.word	0x00000250
        /*007c*/ 	.word	0x000000ff
        /*0080*/ 	.word	0x00000000
        /*0084*/ 	.short	0x0100
        /*0086*/ 	.byte	0x08
	.zero		1


	//   ....[1]....
        /*0088*/ 	.word	0x00000260
        /*008c*/ 	.word	0x000000ff
        /*0090*/ 	.word	0x00000058
        /*0094*/ 	.short	0x0100
        /*0096*/ 	.byte	0x08
	.zero		1


	//   ....[2]....
        /*0098*/ 	.word	0x00000270
        /*009c*/ 	.word	0x000000ff
        /*00a0*/ 	.word	0x00000008
        /*00a4*/ 	.short	0x0100
        /*00a6*/ 	.byte	0x08
	.zero		1


	//   ....[3]....
        /*00a8*/ 	.word	0x00000280
        /*00ac*/ 	.word	0x000000ff
        /*00b0*/ 	.word	0x00000060
        /*00b4*/ 	.short	0x0100
        /*00b6*/ 	.byte	0x08
	.zero		1


	//   ....[4]....
        /*00b8*/ 	.word	0x00000290
        /*00bc*/ 	.word	0x000000ff
        /*00c0*/ 	.word	0x00000010
        /*00c4*/ 	.short	0x0100
        /*00c6*/ 	.byte	0x08
	.zero		1


	//   ....[5]....
        /*00c8*/ 	.word	0x000002a0
        /*00cc*/ 	.word	0x000000ff
        /*00d0*/ 	.word	0x00000068
        /*00d4*/ 	.short	0x0100
        /*00d6*/ 	.byte	0x08
	.zero		1


	//   ....[6]....
        /*00d8*/ 	.word	0x000002b0
        /*00dc*/ 	.word	0x000000ff
        /*00e0*/ 	.word	0x00000018
        /*00e4*/ 	.short	0x0100
        /*00e6*/ 	.byte	0x08
	.zero		1


	//   ....[7]....
        /*00e8*/ 	.word	0x000002c0
        /*00ec*/ 	.word	0x000000ff
        /*00f0*/ 	.word	0x00000070
        /*00f4*/ 	.short	0x0100
        /*00f6*/ 	.byte	0x08
	.zero		1


	//   ....[8]....
        /*00f8*/ 	.word	0x000002d0
        /*00fc*/ 	.word	0x000000ff
        /*0100*/ 	.word	0x00000020
        /*0104*/ 	.short	0x0100
        /*0106*/ 	.byte	0x08
	.zero		1


	//   ....[9]....
        /*0108*/ 	.word	0x000002e0
        /*010c*/ 	.word	0x000000ff
        /*0110*/ 	.word	0x00000078
        /*0114*/ 	.short	0x0100
        /*0116*/ 	.byte	0x08
	.zero		1


	//   ....[10]....
        /*0118*/ 	.word	0x000002f0
        /*011c*/ 	.word	0x000000ff
        /*0120*/ 	.word	0x00000028
        /*0124*/ 	.short	0x0100
        /*0126*/ 	.byte	0x08
	.zero		1


	//   ....[11]....
        /*0128*/ 	.word	0x00000300
        /*012c*/ 	.word	0x000000ff
        /*0130*/ 	.word	0x00000080
        /*0134*/ 	.short	0x0100
        /*0136*/ 	.byte	0x08
	.zero		1


	//   ....[12]....
        /*0138*/ 	.word	0x00000310
        /*013c*/ 	.word	0x000000ff
        /*0140*/ 	.word	0x00000030
        /*0144*/ 	.short	0x0100
        /*0146*/ 	.byte	0x08
	.zero		1


	//   ....[13]....
        /*0148*/ 	.word	0x00000320
        /*014c*/ 	.word	0x000000ff
        /*0150*/ 	.word	0x00000088
        /*0154*/ 	.short	0x0100
        /*0156*/ 	.byte	0x08
	.zero		1


	//   ....[14]....
        /*0158*/ 	.word	0x00000330
        /*015c*/ 	.word	0x000000ff
        /*0160*/ 	.word	0x00000038
        /*0164*/ 	.short	0x0100
        /*0166*/ 	.byte	0x08
	.zero		1


	//   ....[15]....
        /*0168*/ 	.word	0x00000340
        /*016c*/ 	.word	0x000000ff
        /*0170*/ 	.word	0x00000090
        /*0174*/ 	.short	0x0100
        /*0176*/ 	.byte	0x08
	.zero		1


	//   ....[16]....
        /*0178*/ 	.word	0x00000350
        /*017c*/ 	.word	0x000000ff
        /*0180*/ 	.word	0x00000040
        /*0184*/ 	.short	0x0100
        /*0186*/ 	.byte	0x08
	.zero		1


	//   ....[17]....
        /*0188*/ 	.word	0x00000360
        /*018c*/ 	.word	0x000000ff
        /*0190*/ 	.word	0x00000098
        /*0194*/ 	.short	0x0100
        /*0196*/ 	.byte	0x08
	.zero		1


	//   ....[18]....
        /*0198*/ 	.word	0x00000370
        /*019c*/ 	.word	0x000000ff
        /*01a0*/ 	.word	0x00000048
        /*01a4*/ 	.short	0x0100
        /*01a6*/ 	.byte	0x08
	.zero		1


	//   ....[19]....
        /*01a8*/ 	.word	0x00000380
        /*01ac*/ 	.word	0x000000ff
        /*01b0*/ 	.word	0x000000a0
        /*01b4*/ 	.short	0x0100
        /*01b6*/ 	.byte	0x08
	.zero		1


	//   ....[20]....
        /*01b8*/ 	.word	0x00000390
        /*01bc*/ 	.word	0x000000ff
        /*01c0*/ 	.word	0x00000050
        /*01c4*/ 	.short	0x0100
        /*01c6*/ 	.byte	0x08
	.zero		1


	//   ....[21]....
        /*01c8*/ 	.word	0x000003a0
        /*01cc*/ 	.word	0x000000ff
        /*01d0*/ 	.word	0x000000a8
        /*01d4*/ 	.short	0x0100
        /*01d6*/ 	.byte	0x08
	.zero		1


	//   ....[22]....
        /*01d8*/ 	.word	0x00000810
        /*01dc*/ 	.word	0x000000ff
        /*01e0*/ 	.word	0x000000c0
        /*01e4*/ 	.short	0x0100
        /*01e6*/ 	.byte	0x06
	.zero		1


	//   ....[23]....
        /*01e8*/ 	.word	0x00000890
        /*01ec*/ 	.word	0x000000ff
        /*01f0*/ 	.word	0x000000c8
        /*01f4*/ 	.short	0x0100
        /*01f6*/ 	.byte	0x06
	.zero		1


	//   ....[24]....
        /*01f8*/ 	.word	0x000018d0
        /*01fc*/ 	.word	0x000000ff
        /*0200*/ 	.word	0x00000000
        /*0204*/ 	.short	0x010a
        /*0206*/ 	.byte	0x06
	.zero		1


	//   ....[25]....
        /*0208*/ 	.word	0x00001910
        /*020c*/ 	.word	0x000000ff
        /*0210*/ 	.word	0x00000000
        /*0214*/ 	.short	0x010a
        /*0216*/ 	.byte	0x06
	.zero		1


	//   ....[26]....
        /*0218*/ 	.word	0x000022e0
        /*021c*/ 	.word	0x000000ff
        /*0220*/ 	.word	0x00000000
        /*0224*/ 	.short	0x010a
        /*0226*/ 	.byte	0x0c
	.zero		1


	//   ....[27]....
        /*0228*/ 	.word	0x00002320
        /*022c*/ 	.word	0x000000ff
        /*0230*/ 	.word	0x00000000
        /*0234*/ 	.short	0x010a
        /*0236*/ 	.byte	0x0c
	.zero		1


	//   ....[28]....
        /*0238*/ 	.word	0x000029f0
        /*023c*/ 	.word	0x0000000f
        /*0240*/ 	.word	0x00000000
        /*0244*/ 	.short	0x0101
        /*0246*/ 	.byte	0x3f
	.zero		1


	//   ....[29]....
        /*0248*/ 	.word	0x00003090
        /*024c*/ 	.word	0x0000000c
        /*0250*/ 	.word	0x00000000
        /*0254*/ 	.short	0x0101
        /*0256*/ 	.byte	0x3f
	.zero		1


	//   ....[30]....
        /*0258*/ 	.word	0x00008c30
        /*025c*/ 	.word	0x00000014
        /*0260*/ 	.word	0x00000058
        /*0264*/ 	.short	0x010a
        /*0266*/ 	.byte	0x3f
	.zero		1


	//   ....[31]....
        /*0268*/ 	.word	0x00008fd0
        /*026c*/ 	.word	0x00000008
        /*0270*/ 	.word	0x000000c8
        /*0274*/ 	.short	0x0101
        /*0276*/ 	.byte	0x3f
	.zero		1


	//   ....[32]....
        /*0278*/ 	.word	0x000096f0
        /*027c*/ 	.word	0x00000006
        /*0280*/ 	.word	0x00000000
        /*0284*/ 	.short	0x010a
        /*0286*/ 	.byte	0x3f
	.zero		1


	//   ....[33]....
        /*0288*/ 	.word	0x00009770
        /*028c*/ 	.word	0x00000007
        /*0290*/ 	.word	0x00000000
        /*0294*/ 	.short	0x010a
        /*0296*/ 	.byte	0x3f
	.zero		1


	//   ....[34]....
        /*0298*/ 	.word	0x00009800
        /*029c*/ 	.word	0x00000006
        /*02a0*/ 	.word	0x00000000
        /*02a4*/ 	.short	0x010a
        /*02a6*/ 	.byte	0x3f
	.zero		1


	//   ....[35]....
        /*02a8*/ 	.word	0x00009890
        /*02ac*/ 	.word	0x00000009
        /*02b0*/ 	.word	0x00000000
        /*02b4*/ 	.short	0x010a
        /*02b6*/ 	.byte	0x3f
	.zero		1


	//   ....[36]....
        /*02b8*/ 	.word	0x00009920
        /*02bc*/ 	.word	0x00000006
        /*02c0*/ 	.word	0x00000000
        /*02c4*/ 	.short	0x010a
        /*02c6*/ 	.byte	0x3f
	.zero		1


	//   ....[37]....
        /*02c8*/ 	.word	0x000099b0
        /*02cc*/ 	.word	0x00000009
        /*02d0*/ 	.word	0x00000000
        /*02d4*/ 	.short	0x010a
        /*02d6*/ 	.byte	0x3f
	.zero		1


	//   ....[38]....
        /*02d8*/ 	.word	0x00009a40
        /*02dc*/ 	.word	0x00000006
        /*02e0*/ 	.word	0x00000000
        /*02e4*/ 	.short	0x010a
        /*02e6*/ 	.byte	0x3f
	.zero		1


	//   ....[39]....
        /*02e8*/ 	.word	0x00009ad0
        /*02ec*/ 	.word	0x00000009
        /*02f0*/ 	.word	0x00000000
        /*02f4*/ 	.short	0x010a
        /*02f6*/ 	.byte	0x3f
	.zero		1


	//   ....[40]....
        /*02f8*/ 	.word	0x00009b60
        /*02fc*/ 	.word	0x0000000a
        /*0300*/ 	.word	0x00000000
        /*0304*/ 	.short	0x010a
        /*0306*/ 	.byte	0x3f
	.zero		1


	//   ....[41]....
        /*0308*/ 	.word	0x00009bf0
        /*030c*/ 	.word	0x0000000b
        /*0310*/ 	.word	0x00000000
        /*0314*/ 	.short	0x010a
        /*0316*/ 	.byte	0x3f
	.zero		1


	//   ....[42]....
        /*0318*/ 	.word	0x00009c80
        /*031c*/ 	.word	0x00000003
        /*0320*/ 	.word	0x00000000
        /*0324*/ 	.short	0x010a
        /*0326*/ 	.byte	0x3f
	.zero		1


	//   ....[43]....
        /*0328*/ 	.word	0x00009cf0
        /*032c*/ 	.word	0x0000000d
        /*0330*/ 	.word	0x00000000
        /*0334*/ 	.short	0x010a
        /*0336*/ 	.byte	0x3f
	.zero		1


	//   ....[44]....
        /*0338*/ 	.word	0x00009d50
        /*033c*/ 	.word	0x0000000f
        /*0340*/ 	.word	0x00000000
        /*0344*/ 	.short	0x010a
        /*0346*/ 	.byte	0x3f
	.zero		1


	//   ....[45]....
        /*0348*/ 	.word	0x00009e20
        /*034c*/ 	.word	0x00000014
        /*0350*/ 	.word	0x00000058
        /*0354*/ 	.short	0x010a
        /*0356*/ 	.byte	0x3f
	.zero		1


	//   ....[46]....
        /*0358*/ 	.word	0x00009ef0
        /*035c*/ 	.word	0x00000006
        /*0360*/ 	.word	0x00000000
        /*0364*/ 	.short	0x010a
        /*0366*/ 	.byte	0x3f
	.zero		1


	//   ....[47]....
        /*0368*/ 	.word	0x00009f40
        /*036c*/ 	.word	0x00000007
        /*0370*/ 	.word	0x00000000
        /*0374*/ 	.short	0x010a
        /*0376*/ 	.byte	0x3f
	.zero		1


	//   ....[48]....
        /*0378*/ 	.word	0x00009f90
        /*037c*/ 	.word	0x00000006
        /*0380*/ 	.word	0x00000000
        /*0384*/ 	.short	0x010a
        /*0386*/ 	.byte	0x3f
	.zero		1


	//   ....[49]....
        /*0388*/ 	.word	0x00009fe0
        /*038c*/ 	.word	0x00000009
        /*0390*/ 	.word	0x00000000
        /*0394*/ 	.short	0x010a
        /*0396*/ 	.byte	0x3f
	.zero		1


	//   ....[50]....
        /*0398*/ 	.word	0x0000a030
        /*039c*/ 	.word	0x00000006
        /*03a0*/ 	.word	0x00000000
        /*03a4*/ 	.short	0x010a
        /*03a6*/ 	.byte	0x3f
	.zero		1


	//   ....[51]....
        /*03a8*/ 	.word	0x0000a080
        /*03ac*/ 	.word	0x00000009
        /*03b0*/ 	.word	0x00000000
        /*03b4*/ 	.short	0x010a
        /*03b6*/ 	.byte	0x3f
	.zero		1


	//   ....[52]....
        /*03b8*/ 	.word	0x0000a0d0
        /*03bc*/ 	.word	0x00000006
        /*03c0*/ 	.word	0x00000000
        /*03c4*/ 	.short	0x010a
        /*03c6*/ 	.byte	0x3f
	.zero		1


	//   ....[53]....
        /*03c8*/ 	.word	0x0000a120
        /*03cc*/ 	.word	0x00000009
        /*03d0*/ 	.word	0x00000000
        /*03d4*/ 	.short	0x010a
        /*03d6*/ 	.byte	0x3f
	.zero		1


	//   ....[54]....
        /*03d8*/ 	.word	0x0000a170
        /*03dc*/ 	.word	0x0000000a
        /*03e0*/ 	.word	0x00000000
        /*03e4*/ 	.short	0x010a
        /*03e6*/ 	.byte	0x3f
	.zero		1


	//   ....[55]....
        /*03e8*/ 	.word	0x0000a1c0
        /*03ec*/ 	.word	0x0000000b
        /*03f0*/ 	.word	0x00000000
        /*03f4*/ 	.short	0x010a
        /*03f6*/ 	.byte	0x3f
	.zero		1


	//----- nvinfo : EIATTR_NUM_MBARRIERS
	.align		4
.L_28:
        /*03f8*/ 	.byte	0x03, 0x38
        /*03fa*/ 	.short	0x0018


	//----- nvinfo : EIATTR_EXIT_INSTR_OFFSETS
	.align		4
        /*03fc*/ 	.byte	0x04, 0x1c
        /*03fe*/ 	.short	(.L_30 - .L_29)


	//   ....[0]....
.L_29:
        /*0400*/ 	.word	0x00000a80


	//   ....[1]....
        /*0404*/ 	.word	0x00001270


	//   ....[2]....
        /*0408*/ 	.word	0x00008220


	//   ....[3]....
        /*040c*/ 	.word	0x00008780


	//   ....[4]....
        /*0410*/ 	.word	0x00009cd0


	//----- nvinfo : EIATTR_MAX_THREADS
	.align		4
.L_30:
        /*0414*/ 	.byte	0x04, 0x05
        /*0416*/ 	.short	(.L_32 - .L_31)
.L_31:
        /*0418*/ 	.word	0x00000180
        /*041c*/ 	.word	0x00000001
        /*0420*/ 	.word	0x00000001


	//----- nvinfo : EIATTR_CRS_STACK_SIZE
	.align		4
.L_32:
        /*0424*/ 	.byte	0x04, 0x1e
        /*0426*/ 	.short	(.L_34 - .L_33)
.L_33:
        /*0428*/ 	.word	0x00000000


	//----- nvinfo : EIATTR_CBANK_PARAM_SIZE
	.align		4
.L_34:
        /*042c*/ 	.byte	0x03, 0x19
        /*042e*/ 	.short	0x0470


	//----- nvinfo : EIATTR_PARAM_CBANK
	.align		4
        /*0430*/ 	.byte	0x04, 0x0a
        /*0432*/ 	.short	(.L_36 - .L_35)
	.align		4
.L_35:
        /*0434*/ 	.word	index@(.nv.constant0._ZN7cutlass13device_kernelINS_4gemm6kernel13GemmUniversalIN4cute5tupleIJiiiiEEENS1_10collective13CollectiveMmaINS1_37MainloopSm90TmaGmmaWarpSpecializedFP8ILi11ENS5_IJNS4_1CILi4EEESB_NSA_ILi1EEEEEENS1_35KernelTmaWarpSpecializedCooperativeEEENS5_IJNSA_ILi256EEENSA_ILi64EEESH_EEENS_12float_e5m2_tENS5_IJlSC_lEEESJ_SK_NS4_8TiledMMAINS4_8MMA_AtomIJNS4_4SM904GMMA30MMA_64x64x32_F32E5M2E5M2_SS_TNILNSO_7ScaleInE1ELSQ_1EEEEEENS4_6LayoutINS5_IJNSA_ILi2EEESC_SC_EEENS5_IJSC_NSA_ILi0EEESW_EEEEENS5_IJNS4_10UnderscoreESZ_SZ_EEEEENS4_23SM90_TMA_LOAD_MULTICASTENS4_14ComposedLayoutINS4_7SwizzleILi2ELi4ELi3EEENS4_18smem_ptr_flag_bitsILi8EEENST_INS5_IJNSA_ILi8EEESH_EEENS5_IJSH_SC_EEEEEEEvNS4_8identityES12_S1C_vS1D_EENS_8epilogue10collective6detail29Sm90TmaWarpSpecializedAdapterINS1G_15DefaultEpilogueISJ_SK_SK_NS1F_6thread17LinearCombinationISJ_Li1EffLNS1K_9ScaleType4KindE0ELNS_15FloatRoundStyleE2ESJ_EENS1_15EpilogueDefaultEEEEEvvEEEEvNT_6ParamsE)
        /*0438*/ 	.short	0x0210
        /*043a*/ 	.short	0x0470


	//----- nvinfo : EIATTR_SW_WAR
	.align		4
.L_36:
        /*043c*/ 	.byte	0x04, 0x36
        /*043e*/ 	.short	(.L_38 - .L_37)
.L_37:
        /*0440*/ 	.word	0x00000008
.L_38:


//--------------------- .nv.callgraph             --------------------------
	.section	.nv.callgraph,"",@"SHT_CUDA_CALLGRAPH"
	.align	4
	.sectionentsize	8
	.align		4
        /*0000*/ 	.word	0x00000000
	.align		4
        /*0004*/ 	.word	0xffffffff
	.align		4
        /*0008*/ 	.word	0x00000000
	.align		4
        /*000c*/ 	.word	0xfffffffe
	.align		4
        /*0010*/ 	.word	0x00000000
	.align		4
        /*0014*/ 	.word	0xfffffffd
	.align		4
        /*0018*/ 	.word	0x00000000
	.align		4
        /*001c*/ 	.word	0xfffffffc


//--------------------- .nv.constant4             --------------------------
	.section	.nv.constant4,"a",@progbits
	.align	8
	.align		8
.nv.constant4:
        /*0000*/ 	.dword	_ZN40_INTERNAL_a54cef1d_4_k_cu_4f4f1cc4_158124cuda3std3__45__cpo5beginE
	.align		8
        /*0008*/ 	.dword	_ZN40_INTERNAL_a54cef1d_4_k_cu_4f4f1cc4_158124cuda3std3__45__cpo3endE
	.align		8
        /*0010*/ 	.dword	_ZN40_INTERNAL_a54cef1d_4_k_cu_4f4f1cc4_158124cuda3std3__45__cpo6cbeginE
	.align		8
        /*0018*/ 	.dword	_ZN40_INTERNAL_a54cef1d_4_k_cu_4f4f1cc4_158124cuda3std3__45__cpo4cendE
	.align		8
        /*0020*/ 	.dword	_ZN40_INTERNAL_a54cef1d_4_k_cu_4f4f1cc4_158124cuda3std3__442_GLOBAL__N__a54cef1d_4_k_cu_4f4f1cc4_158126ignoreE
	.align		8
        /*0028*/ 	.dword	_ZN40_INTERNAL_a54cef1d_4_k_cu_4f4f1cc4_158124cuda3std3__419piecewise_constructE
	.align		8
        /*0030*/ 	.dword	_ZN40_INTERNAL_a54cef1d_4_k_cu_4f4f1cc4_158124cuda3std3__48in_placeE
	.align		8
        /*0038*/ 	.dword	_ZN40_INTERNAL_a54cef1d_4_k_cu_4f4f1cc4_158124cuda3std6ranges3__45__cpo4swapE
	.align		8
        /*0040*/ 	.dword	_ZN40_INTERNAL_a54cef1d_4_k_cu_4f4f1cc4_158124cuda3std6ranges3__45__cpo9iter_moveE
	.align		8
        /*0048*/ 	.dword	_ZN40_INTERNAL_a54cef1d_4_k_cu_4f4f1cc4_158124cute7productE
	.align		8
        /*0050*/ 	.dword	_ZN40_INTERNAL_a54cef1d_4_k_cu_4f4f1cc4_158124cute1_E


//--------------------- .text._ZN7cutlass13device_kernelINS_4gemm6kernel13GemmUniversalIN4cute5tupleIJiiiiEEENS1_10collective13CollectiveMmaINS1_37MainloopSm90TmaGmmaWarpSpecializedFP8ILi11ENS5_IJNS4_1CILi4EEESB_NSA_ILi1EEEEEENS1_35KernelTmaWarpSpecializedCooperativeEEENS5_IJNSA_ILi256EEENSA_ILi64EEESH_EEENS_12float_e5m2_tENS5_IJlSC_lEEESJ_SK_NS4_8TiledMMAINS4_8MMA_AtomIJNS4_4SM904GMMA30MMA_64x64x32_F32E5M2E5M2_SS_TNILNSO_7ScaleInE1ELSQ_1EEEEEENS4_6LayoutINS5_IJNSA_ILi2EEESC_SC_EEENS5_IJSC_NSA_ILi0EEESW_EEEEENS5_IJNS4_10UnderscoreESZ_SZ_EEEEENS4_23SM90_TMA_LOAD_MULTICASTENS4_14ComposedLayoutINS4_7SwizzleILi2ELi4ELi3EEENS4_18smem_ptr_flag_bitsILi8EEENST_INS5_IJNSA_ILi8EEESH_EEENS5_IJSH_SC_EEEEEEEvNS4_8identityES12_S1C_vS1D_EENS_8epilogue10collective6detail29Sm90TmaWarpSpecializedAdapterINS1G_15DefaultEpilogueISJ_SK_SK_NS1F_6thread17LinearCombinationISJ_Li1EffLNS1K_9ScaleType4KindE0ELNS_15FloatRoundStyleE2ESJ_EENS1_15EpilogueDefaultEEEEEvvEEEEvNT_6ParamsE --------------------------
	.section	.text._ZN7cutlass13device_kernelINS_4gemm6kernel13GemmUniversalIN4cute5tupleIJiiiiEEENS1_10collective13CollectiveMmaINS1_37MainloopSm90TmaGmmaWarpSpecializedFP8ILi11ENS5_IJNS4_1CILi4EEESB_NSA_ILi1EEEEEENS1_35KernelTmaWarpSpecializedCooperativeEEENS5_IJNSA_ILi256EEENSA_ILi64EEESH_EEENS_12float_e5m2_tENS5_IJlSC_lEEESJ_SK_NS4_8TiledMMAINS4_8MMA_AtomIJNS4_4SM904GMMA30MMA_64x64x32_F32E5M2E5M2_SS_TNILNSO_7ScaleInE1ELSQ_1EEEEEENS4_6LayoutINS5_IJNSA_ILi2EEESC_SC_EEENS5_IJSC_NSA_ILi0EEESW_EEEEENS5_IJNS4_10UnderscoreESZ_SZ_EEEEENS4_23SM90_TMA_LOAD_MULTICASTENS4_14ComposedLayoutINS4_7SwizzleILi2ELi4ELi3EEENS4_18smem_ptr_flag_bitsILi8EEENST_INS5_IJNSA_ILi8EEESH_EEENS5_IJSH_SC_EEEEEEEvNS4_8identityES12_S1C_vS1D_EENS_8epilogue10collective6detail29Sm90TmaWarpSpecializedAdapterINS1G_15DefaultEpilogueISJ_SK_SK_NS1F_6thread17LinearCombinationISJ_Li1EffLNS1K_9ScaleType4KindE0ELNS_15FloatRoundStyleE2ESJ_EENS1_15EpilogueDefaultEEEEEvvEEEEvNT_6ParamsE,"ax",@progbits
	.align	128
.text._ZN7cutlass13device_kernelINS_4gemm6kernel13GemmUniversalIN4cute5tupleIJiiiiEEENS1_10collective13CollectiveMmaINS1_37MainloopSm90TmaGmmaWarpSpecializedFP8ILi11ENS5_IJNS4_1CILi4EEESB_NSA_ILi1EEEEEENS1_35KernelTmaWarpSpecializedCooperativeEEENS5_IJNSA_ILi256EEENSA_ILi64EEESH_EEENS_12float_e5m2_tENS5_IJlSC_lEEESJ_SK_NS4_8TiledMMAINS4_8MMA_AtomIJNS4_4SM904GMMA30MMA_64x64x32_F32E5M2E5M2_SS_TNILNSO_7ScaleInE1ELSQ_1EEEEEENS4_6LayoutINS5_IJNSA_ILi2EEESC_SC_EEENS5_IJSC_NSA_ILi0EEESW_EEEEENS5_IJNS4_10UnderscoreESZ_SZ_EEEEENS4_23SM90_TMA_LOAD_MULTICASTENS4_14ComposedLayoutINS4_7SwizzleILi2ELi4ELi3EEENS4_18smem_ptr_flag_bitsILi8EEENST_INS5_IJNSA_ILi8EEESH_EEENS5_IJSH_SC_EEEEEEEvNS4_8identityES12_S1C_vS1D_EENS_8epilogue10collective6detail29Sm90TmaWarpSpecializedAdapterINS1G_15DefaultEpilogueISJ_SK_SK_NS1F_6thread17LinearCombinationISJ_Li1EffLNS1K_9ScaleType4KindE0ELNS_15FloatRoundStyleE2ESJ_EENS1_15EpilogueDefaultEEEEEvvEEEEvNT_6ParamsE:
        .type           _ZN7cutlass13device_kernelINS_4gemm6kernel13GemmUniversalIN4cute5tupleIJiiiiEEENS1_10collective13CollectiveMmaINS1_37MainloopSm90TmaGmmaWarpSpecializedFP8ILi11ENS5_IJNS4_1CILi4EEESB_NSA_ILi1EEEEEENS1_35KernelTmaWarpSpecializedCooperativeEEENS5_IJNSA_ILi256EEENSA_ILi64EEESH_EEENS_12float_e5m2_tENS5_IJlSC_lEEESJ_SK_NS4_8TiledMMAINS4_8MMA_AtomIJNS4_4SM904GMMA30MMA_64x64x32_F32E5M2E5M2_SS_TNILNSO_7ScaleInE1ELSQ_1EEEEEENS4_6LayoutINS5_IJNSA_ILi2EEESC_SC_EEENS5_IJSC_NSA_ILi0EEESW_EEEEENS5_IJNS4_10UnderscoreESZ_SZ_EEEEENS4_23SM90_TMA_LOAD_MULTICASTENS4_14ComposedLayoutINS4_7SwizzleILi2ELi4ELi3EEENS4_18smem_ptr_flag_bitsILi8EEENST_INS5_IJNSA_ILi8EEESH_EEENS5_IJSH_SC_EEEEEEEvNS4_8identityES12_S1C_vS1D_EENS_8epilogue10collective6detail29Sm90TmaWarpSpecializedAdapterINS1G_15DefaultEpilogueISJ_SK_SK_NS1F_6thread17LinearCombinationISJ_Li1EffLNS1K_9ScaleType4KindE0ELNS_15FloatRoundStyleE2ESJ_EENS1_15EpilogueDefaultEEEEEvvEEEEvNT_6ParamsE,@function
        .size           _ZN7cutlass13device_kernelINS_4gemm6kernel13GemmUniversalIN4cute5tupleIJiiiiEEENS1_10collective13CollectiveMmaINS1_37MainloopSm90TmaGmmaWarpSpecializedFP8ILi11ENS5_IJNS4_1CILi4EEESB_NSA_ILi1EEEEEENS1_35KernelTmaWarpSpecializedCooperativeEEENS5_IJNSA_ILi256EEENSA_ILi64EEESH_EEENS_12float_e5m2_tENS5_IJlSC_lEEESJ_SK_NS4_8TiledMMAINS4_8MMA_AtomIJNS4_4SM904GMMA30MMA_64x64x32_F32E5M2E5M2_SS_TNILNSO_7ScaleInE1ELSQ_1EEEEEENS4_6LayoutINS5_IJNSA_ILi2EEESC_SC_EEENS5_IJSC_NSA_ILi0EEESW_EEEEENS5_IJNS4_10UnderscoreESZ_SZ_EEEEENS4_23SM90_TMA_LOAD_MULTICASTENS4_14ComposedLayoutINS4_7SwizzleILi2ELi4ELi3EEENS4_18smem_ptr_flag_bitsILi8EEENST_INS5_IJNSA_ILi8EEESH_EEENS5_IJSH_SC_EEEEEEEvNS4_8identityES12_S1C_vS1D_EENS_8epilogue10collective6detail29Sm90TmaWarpSpecializedAdapterINS1G_15DefaultEpilogueISJ_SK_SK_NS1F_6thread17LinearCombinationISJ_Li1EffLNS1K_9ScaleType4KindE0ELNS_15FloatRoundStyleE2ESJ_EENS1_15EpilogueDefaultEEEEEvvEEEEvNT_6ParamsE,(.L_x_221 - _ZN7cutlass13device_kernelINS_4gemm6kernel13GemmUniversalIN4cute5tupleIJiiiiEEENS1_10collective13CollectiveMmaINS1_37MainloopSm90TmaGmmaWarpSpecializedFP8ILi11ENS5_IJNS4_1CILi4EEESB_NSA_ILi1EEEEEENS1_35KernelTmaWarpSpecializedCooperativeEEENS5_IJNSA_ILi256EEENSA_ILi64EEESH_EEENS_12float_e5m2_tENS5_IJlSC_lEEESJ_SK_NS4_8TiledMMAINS4_8MMA_AtomIJNS4_4SM904GMMA30MMA_64x64x32_F32E5M2E5M2_SS_TNILNSO_7ScaleInE1ELSQ_1EEEEEENS4_6LayoutINS5_IJNSA_ILi2EEESC_SC_EEENS5_IJSC_NSA_ILi0EEESW_EEEEENS5_IJNS4_10UnderscoreESZ_SZ_EEEEENS4_23SM90_TMA_LOAD_MULTICASTENS4_14ComposedLayoutINS4_7SwizzleILi2ELi4ELi3EEENS4_18smem_ptr_flag_bitsILi8EEENST_INS5_IJNSA_ILi8EEESH_EEENS5_IJSH_SC_EEEEEEEvNS4_8identityES12_S1C_vS1D_EENS_8epilogue10collective6detail29Sm90TmaWarpSpecializedAdapterINS1G_15DefaultEpilogueISJ_SK_SK_NS1F_6thread17LinearCombinationISJ_Li1EffLNS1K_9ScaleType4KindE0ELNS_15FloatRoundStyleE2ESJ_EENS1_15EpilogueDefaultEEEEEvvEEEEvNT_6ParamsE)
        .other          _ZN7cutlass13device_kernelINS_4gemm6kernel13GemmUniversalIN4cute5tupleIJiiiiEEENS1_10collective13CollectiveMmaINS1_37MainloopSm90TmaGmmaWarpSpecializedFP8ILi11ENS5_IJNS4_1CILi4EEESB_NSA_ILi1EEEEEENS1_35KernelTmaWarpSpecializedCooperativeEEENS5_IJNSA_ILi256EEENSA_ILi64EEESH_EEENS_12float_e5m2_tENS5_IJlSC_lEEESJ_SK_NS4_8TiledMMAINS4_8MMA_AtomIJNS4_4SM904GMMA30MMA_64x64x32_F32E5M2E5M2_SS_TNILNSO_7ScaleInE1ELSQ_1EEEEEENS4_6LayoutINS5_IJNSA_ILi2EEESC_SC_EEENS5_IJSC_NSA_ILi0EEESW_EEEEENS5_IJNS4_10UnderscoreESZ_SZ_EEEEENS4_23SM90_TMA_LOAD_MULTICASTENS4_14ComposedLayoutINS4_7SwizzleILi2ELi4ELi3EEENS4_18smem_ptr_flag_bitsILi8EEENST_INS5_IJNSA_ILi8EEESH_EEENS5_IJSH_SC_EEEEEEEvNS4_8identityES12_S1C_vS1D_EENS_8epilogue10collective6detail29Sm90TmaWarpSpecializedAdapterINS1G_15DefaultEpilogueISJ_SK_SK_NS1F_6thread17LinearCombinationISJ_Li1EffLNS1K_9ScaleType4KindE0ELNS_15FloatRoundStyleE2ESJ_EENS1_15EpilogueDefaultEEEEEvvEEEEvNT_6ParamsE,@"STO_CUDA_ENTRY STV_DEFAULT"
_ZN7cutlass13device_kernelINS_4gemm6kernel13GemmUniversalIN4cute5tupleIJiiiiEEENS1_10collective13CollectiveMmaINS1_37MainloopSm90TmaGmmaWarpSpecializedFP8ILi11ENS5_IJNS4_1CILi4EEESB_NSA_ILi1EEEEEENS1_35KernelTmaWarpSpecializedCooperativeEEENS5_IJNSA_ILi256EEENSA_ILi64EEESH_EEENS_12float_e5m2_tENS5_IJlSC_lEEESJ_SK_NS4_8TiledMMAINS4_8MMA_AtomIJNS4_4SM904GMMA30MMA_64x64x32_F32E5M2E5M2_SS_TNILNSO_7ScaleInE1ELSQ_1EEEEEENS4_6LayoutINS5_IJNSA_ILi2EEESC_SC_EEENS5_IJSC_NSA_ILi0EEESW_EEEEENS5_IJNS4_10UnderscoreESZ_SZ_EEEEENS4_23SM90_TMA_LOAD_MULTICASTENS4_14ComposedLayoutINS4_7SwizzleILi2ELi4ELi3EEENS4_18smem_ptr_flag_bitsILi8EEENST_INS5_IJNSA_ILi8EEESH_EEENS5_IJSH_SC_EEEEEEEvNS4_8identityES12_S1C_vS1D_EENS_8epilogue10collective6detail29Sm90TmaWarpSpecializedAdapterINS1G_15DefaultEpilogueISJ_SK_SK_NS1F_6thread17LinearCombinationISJ_Li1EffLNS1K_9ScaleType4KindE0ELNS_15FloatRoundStyleE2ESJ_EENS1_15EpilogueDefaultEEEEEvvEEEEvNT_6ParamsE:
[----:B------:R-:W-:Y:S01]  /*0000*/  LDC R1, c[0x0][0x28] ;  /* 0x00000a00ff017b82 */ /* 0x000fe20000000800 */
[----:B------:R-:W0:Y:S01]  /*0010*/  S2R R0, SR_TID.X ;  /* 0x0000000000007919 */ /* 0x000e220000002100 */
[----:B------:R-:W-:Y:S01]  /*0020*/  ELECT P0, URZ, PT ;  /* 0x00000000003f782f */ /* 0x000fe20003800000 */
[----:B------:R-:W-:Y:S01]  /*0030*/  BSSY B0, `(.L_x_0) ;  /* 0x000000f000007945 */ /* 0x000fe20003800000 */
[--C-:B0-----:R-:W-:Y:S02]  /*0040*/  SHF.R.U32.HI R2, RZ, 0x5, R0.reuse ;  /* 0x00000005ff027819 */ /* 0x101fe40000011600 */
[----:B------:R-:W-:-:S03]  /*0050*/  SHF.R.U32.HI R3, RZ, 0x7, R0 ;  /* 0x00000007ff037819 */ /* 0x000fc60000011600 */
[----:B------:R-:W0:Y:S04]  /*0060*/  SHFL.IDX PT, R7, R2, RZ, 0x1f ;  /* 0x00001fff02077589 */ /* 0x000e2800000e0000 */
[----:B------:R-:W1:Y:S01]  /*0070*/  SHFL.IDX PT, R3, R3, RZ, 0x1f ;  /* 0x00001fff03037589 */ /* 0x000e6200000e0000 */
[----:B0-----:R-:W-:-:S13]  /*0080*/  ISETP.NE.OR P0, PT, R7, RZ, !P0 ;  /* 0x000000ff0700720c */ /* 0x001fda0004705670 */
[----:B-1----:R-:W-:Y:S05]  /*0090*/  @P0 BRA `(.L_x_1) ;  /* 0x0000000000200947 */ /* 0x002fea0003800000 */
[----:B------:R-:W-:Y:S02]  /*00a0*/  ULDC.64 UR4, c[0x0][0x198] ;  /* 0x0000660000047ab9 */ /* 0x000fe40000000a00 */
[----:B------:R-:W-:Y:S02]  /*00b0*/  UIADD3 UR6, UP0, UR4, 0xf0, URZ ;  /* 0x000000f004067890 */ /* 0x000fe4000ff1e03f */
[----:B------:R-:W-:Y:S02]  /*00c0*/  UIADD3 UR4, UP1, UR4, 0x1f0, URZ ;  /* 0x000001f004047890 */ /* 0x000fe4000ff3e03f */
[----:B------:R-:W-:Y:S02]  /*00d0*/  UIADD3.X UR7, URZ, UR5, URZ, UP0, !UPT ;  /* 0x000000053f077290 */ /* 0x000fe400087fe43f */
[----:B------:R-:W-:-:S07]  /*00e0*/  UIADD3.X UR5, URZ, UR5, URZ, UP1, !UPT ;  /* 0x000000053f057290 */ /* 0x000fce0008ffe43f */
[----:B------:R0:W-:Y:S02]  /*00f0*/  UTMACCTL.PF [UR6] ;  /* 0x00000000060079b9 */ /* 0x0001e40008040000 */
[----:B------:R0:W-:Y:S02]  /*0100*/  UTMACCTL.PF [UR4] ;  /* 0x00000000040079b9 */ /* 0x0001e40008040000 */
[----:B0-----:R-:W-:Y:S01]  /*0110*/  NOP ;  /* 0x0000000000007918 */ /* 0x001fe20000000000 */
.L_x_1:
[----:B------:R-:W-:Y:S05]  /*0120*/  BSYNC B0 ;  /* 0x0000000000007941 */ /* 0x000fea0003800000 */
.L_x_0:
[----:B------:R-:W0:Y:S02]  /*0130*/  SHFL.IDX PT, R4, R2, RZ, 0x1f ;  /* 0x00001fff02047589 */ /* 0x000e2400000e0000 */
[----:B0-----:R-:W-:-:S13]  /*0140*/  ISETP.NE.AND P0, PT, R4, RZ, PT ;  /* 0x000000ff0400720c */ /* 0x001fda0003f05270 */
[----:B------:R-:W-:Y:S05]  /*0150*/  @P0 BRA `(.L_x_2) ;  /* 0x00000000009c0947 */ /* 0x000fea0003800000 */
[----:B------:R-:W-:Y:S01]  /*0160*/  ELECT P0, URZ, PT ;  /* 0x00000000003f782f */ /* 0x000fe20003800000 */
[----:B------:R-:W-:-:S12]  /*0170*/  BSSY B0, `(.L_x_2) ;  /* 0x0000025000007945 */ /* 0x000fd80003800000 */
[----:B------:R-:W-:Y:S05]  /*0180*/  @!P0 BRA `(.L_x_3) ;  /* 0x00000000008c8947 */ /* 0x000fea0003800000 */
[----:B------:R-:W0:Y:S01]  /*0190*/  S2UR UR8, SR_CgaCtaId ;  /* 0x00000000000879c3 */ /* 0x000e220000008800 */
[----:B------:R-:W-:Y:S01]  /*01a0*/  UMOV UR4, 0x400 ;  /* 0x0000040000047882 */ /* 0x000fe20000000000 */
[----:B------:R-:W-:Y:S01]  /*01b0*/  UMOV UR5, 0x1 ;  /* 0x0000000100057882 */ /* 0x000fe20000000000 */
[----:B------:R-:W-:Y:S02]  /*01c0*/  UMOV UR6, 0xe ;  /* 0x0000000e00067882 */ /* 0x000fe40000000000 */
[----:B------:R-:W-:-:S04]  /*01d0*/  UIADD3 UR6, -UR6, 0x100000, URZ ;  /* 0x0010000006067890 */ /* 0x000fc8000fffe13f */
[----:B------:R-:W-:Y:S02]  /*01e0*/  USHF.L.U32 UR7, UR6, 0xb, URZ ;  /* 0x0000000b06077899 */ /* 0x000fe4000800063f */
[----:B------:R-:W-:Y:S02]  /*01f0*/  USHF.L.U32 UR6, UR6, 0x1, URZ ;  /* 0x0000000106067899 */ /* 0x000fe4000800063f */
[----:B0-----:R-:W-:Y:S02]  /*0200*/  ULEA UR8, UR8, UR4, 0x18 ;  /* 0x0000000408087291 */ /* 0x001fe4000f8ec03f */
[----:B------:R-:W-:-:S04]  /*0210*/  UIADD3 UR4, -UR5, 0x100000, URZ ;  /* 0x0010000005047890 */ /* 0x000fc8000fffe13f */
[----:B------:R-:W-:Y:S02]  /*0220*/  USHF.L.U32 UR5, UR4, 0xb, URZ ;  /* 0x0000000b04057899 */ /* 0x000fe4000800063f */
[----:B------:R-:W-:Y:S01]  /*0230*/  USHF.L.U32 UR4, UR4, 0x1, URZ ;  /* 0x0000000104047899 */ /* 0x000fe2000800063f */
[----:B------:R-:W0:Y:S11]  /*0240*/  FENCE.VIEW.ASYNC.S ;  /* 0x00000000000073c6 */ /* 0x000e360000000000 */
[----:B0-----:R0:W1:Y:S01]  /*0250*/  SYNCS.EXCH.64 URZ, [UR8], UR4 ;  /* 0x00000004083f75b2 */ /* 0x0010620008000100 */
[----:B------:R0:W2:Y:S01]  /*0260*/  SYNCS.EXCH.64 URZ, [UR8+0x58], UR6 ;  /* 0x00005806083f75b2 */ /* 0x0000a20008000100 */
[----:B------:R0:W3:Y:S01]  /*0270*/  SYNCS.EXCH.64 URZ, [UR8+0x8], UR4 ;  /* 0x00000804083f75b2 */ /* 0x0000e20008000100 */
[----:B------:R0:W4:Y:S01]  /*0280*/  SYNCS.EXCH.64 URZ, [UR8+0x60], UR6 ;  /* 0x00006006083f75b2 */ /* 0x0001220008000100 */
[----:B------:R0:W0:Y:S01]  /*0290*/  SYNCS.EXCH.64 URZ, [UR8+0x10], UR4 ;  /* 0x00001004083f75b2 */ /* 0x0000220008000100 */
        /* <DEDUP_REMOVED lines=17> */
[----:B------:R-:W-:Y:S01]  /*03b0*/  NOP ;  /* 0x0000000000007918 */ /* 0x000fe20000000000 */
.L_x_3:
[----:B0-----:R-:W-:Y:S05]  /*03c0*/  BSYNC B0 ;  /* 0x0000000000007941 */ /* 0x001fea0003800000 */
.L_x_2:
[----:B------:R-:W-:Y:S01]  /*03d0*/  SHF.R.S32.HI R5, RZ, 0x1f, R0 ;  /* 0x0000001fff057819 */ /* 0x000fe20000011400 */
[----:B------:R-:W0:Y:S01]  /*03e0*/  SHFL.IDX PT, R2, R2, RZ, 0x1f ;  /* 0x00001fff02027589 */ /* 0x000e2200000e0000 */
[----:B------:R-:W5:Y:S01]  /*03f0*/  S2UR UR8, SR_CTAID.X ;  /* 0x00000000000879c3 */ /* 0x000f620000002500 */
[----:B------:R-:W-:Y:S02]  /*0400*/  ELECT P0, URZ, PT ;  /* 0x00000000003f782f */ /* 0x000fe40003800000 */
[----:B------:R-:W-:Y:S01]  /*0410*/  LEA.HI R5, R5, R0, RZ, 0x7 ;  /* 0x0000000005057211 */ /* 0x000fe200078f38ff */
[----:B------:R-:W1:Y:S01]  /*0420*/  S2R R8, SR_CTAID.Y ;  /* 0x0000000000087919 */ /* 0x000e620000002600 */
[----:B------:R-:W-:Y:S01]  /*0430*/  SHF.R.S32.HI R13, RZ, 0x1f, R4 ;  /* 0x0000001fff0d7819 */ /* 0x000fe20000011404 */
[----:B------:R-:W-:Y:S01]  /*0440*/  ULDC UR4, c[0x0][0x150] ;  /* 0x0000540000047ab9 */ /* 0x000fe20000000800 */
[----:B------:R-:W-:Y:S01]  /*0450*/  LOP3.LUT R5, R5, 0xffffff80, RZ, 0xc0, !PT ;  /* 0xffffff8005057812 */ /* 0x000fe200078ec0ff */
[----:B------:R-:W-:Y:S01]  /*0460*/  VIADD R16, R3, 0xffffffff ;  /* 0xffffffff03107836 */ /* 0x000fe20000000000 */
[----:B------:R-:W-:Y:S01]  /*0470*/  LEA.HI R13, R13, R4, RZ, 0x2 ;  /* 0x000000040d0d7211 */ /* 0x000fe200078f10ff */
[----:B------:R-:W2:Y:S01]  /*0480*/  LDC R12, c[0x0][0x144] ;  /* 0x00005100ff0c7b82 */ /* 0x000ea20000000800 */
[----:B------:R-:W-:Y:S01]  /*0490*/  NOP ;  /* 0x0000000000007918 */ /* 0x000fe20000000000 */
[----:B------:R-:W-:Y:S01]  /*04a0*/  IMAD.IADD R5, R0, 0x1, -R5 ;  /* 0x0000000100057824 */ /* 0x000fe200078e0a05 */
[----:B------:R-:W-:Y:S01]  /*04b0*/  LOP3.LUT R13, R13, 0x3ffffffc, RZ, 0xc0, !PT ;  /* 0x3ffffffc0d0d7812 */ /* 0x000fe200078ec0ff */
[----:B------:R-:W-:Y:S01]  /*04c0*/  NOP ;  /* 0x0000000000007918 */ /* 0x000fe20000000000 */
[----:B------:R-:W-:-:S02]  /*04d0*/  ISETP.GE.U32.AND P6, PT, R16, 0x2, PT ;  /* 0x000000021000780c */ /* 0x000fc40003fc6070 */
[----:B------:R-:W-:Y:S01]  /*04e0*/  SHF.R.S32.HI R6, RZ, 0x1f, R5 ;  /* 0x0000001fff067819 */ /* 0x000fe20000011405 */
[----:B------:R-:W-:Y:S01]  /*04f0*/  IMAD.IADD R4, R4, 0x1, -R13 ;  /* 0x0000000104047824 */ /* 0x000fe200078e0a0d */
[----:B------:R-:W3:Y:S01]  /*0500*/  LDC R14, c[0x0][0x140] ;  /* 0x00005000ff0e7b82 */ /* 0x000ee20000000800 */
[----:B------:R-:W-:Y:S02]  /*0510*/  ISETP.NE.AND P4, PT, R3, RZ, PT ;  /* 0x000000ff0300720c */ /* 0x000fe40003f85270 */
[----:B------:R-:W-:Y:S02]  /*0520*/  LEA.HI R6, R6, R5, RZ, 0x3 ;  /* 0x0000000506067211 */ /* 0x000fe400078f18ff */
[----:B0-----:R-:W-:Y:S02]  /*0530*/  ISETP.NE.OR P0, PT, R2, RZ, !P0 ;  /* 0x000000ff0200720c */ /* 0x001fe40004705670 */
[--C-:B------:R-:W-:Y:S02]  /*0540*/  SHF.R.S32.HI R2, RZ, 0x3, R6.reuse ;  /* 0x00000003ff027819 */ /* 0x100fe40000011406 */
[----:B------:R-:W-:-:S02]  /*0550*/  SHF.R.S32.HI R11, RZ, 0x1f, R6 ;  /* 0x0000001fff0b7819 */ /* 0x000fc40000011406 */
[----:B-----5:R-:W-:Y:S02]  /*0560*/  I2FP.F32.U32 R6, UR8 ;  /* 0x0000000800067c45 */ /* 0x020fe40008201000 */
[----:B------:R-:W-:-:S03]  /*0570*/  LEA.HI R11, R11, R2, RZ, 0x2 ;  /* 0x000000020b0b7211 */ /* 0x000fc600078f10ff */
[----:B------:R-:W-:Y:S01]  /*0580*/  FMUL R6, R6, UR4 ;  /* 0x0000000406067c20 */ /* 0x000fe20008400000 */
[----:B------:R-:W-:Y:S01]  /*0590*/  LOP3.LUT R11, R11, 0xfffffffc, RZ, 0xc0, !PT ;  /* 0xfffffffc0b0b7812 */ /* 0x000fe200078ec0ff */
[----:B------:R-:W-:Y:S01]  /*05a0*/  VOTEU.ALL UP0, P0 ;  /* 0x00000000003f7886 */ /* 0x000fe20000000000 */
[----:B------:R-:W-:Y:S01]  /*05b0*/  ULDC UR4, c[0x0][0x154] ;  /* 0x0000550000047ab9 */ /* 0x000fe20000000800 */
[----:B------:R-:W-:Y:S02]  /*05c0*/  VOTEU.ALL UP1, P0 ;  /* 0x00000000003f7886 */ /* 0x000fe40000020000 */
[----:B------:R-:W-:Y:S01]  /*05d0*/  IMAD.IADD R11, R2, 0x1, -R11 ;  /* 0x00000001020b7824 */ /* 0x000fe200078e0a0b */
[----:B------:R-:W0:Y:S01]  /*05e0*/  F2I.U32.TRUNC.NTZ R6, R6 ;  /* 0x0000000600067305 */ /* 0x000e22000020f000 */
[----:B-1----:R-:W-:Y:S01]  /*05f0*/  I2FP.F32.U32 R2, R8 ;  /* 0x0000000800027245 */ /* 0x002fe20000201000 */
[----:B------:R-:W1:Y:S01]  /*0600*/  @!UP0 S2UR UR7, SR_CgaCtaId ;  /* 0x00000000000789c3 */ /* 0x000e620000008800 */
[----:B------:R-:W-:Y:S01]  /*0610*/  IMAD R4, R4, 0x4, R11 ;  /* 0x0000000404047824 */ /* 0x000fe200078e020b */
[----:B------:R-:W-:Y:S01]  /*0620*/  @!UP0 UMOV UR6, 0x400 ;  /* 0x0000040000068882 */ /* 0x000fe20000000000 */
[----:B---3--:R-:W-:Y:S01]  /*0630*/  ISETP.EQ.U32.AND P2, PT, R14, 0x1, PT ;  /* 0x000000010e00780c */ /* 0x008fe20003f42070 */
[----:B------:R-:W-:Y:S01]  /*0640*/  FMUL R10, R2, UR4 ;  /* 0x00000004020a7c20 */ /* 0x000fe20008400000 */
[----:B------:R-:W-:Y:S01]  /*0650*/  SHF.R.S32.HI R2, RZ, 0x1f, R7 ;  /* 0x0000001fff027819 */ /* 0x000fe20000011407 */
[----:B------:R-:W-:Y:S01]  /*0660*/  UMOV UR4, 0x20 ;  /* 0x0000002000047882 */ /* 0x000fe20000000000 */
[----:B------:R-:W-:Y:S01]  /*0670*/  SHF.R.S32.HI R11, RZ, 0x1f, R4 ;  /* 0x0000001fff0b7819 */ /* 0x000fe20000011404 */
[----:B------:R-:W-:-:S04]  /*0680*/  @!UP0 UIADD3 UR4, -UR4, 0x100000, URZ ;  /* 0x0010000004048890 */ /* 0x000fc8000fffe13f */
[----:B------:R-:W-:Y:S02]  /*0690*/  @!UP0 USHF.L.U32 UR5, UR4, 0xb, URZ ;  /* 0x0000000b04058899 */ /* 0x000fe4000800063f */
[----:B------:R-:W-:Y:S01]  /*06a0*/  @!UP0 USHF.L.U32 UR4, UR4, 0x1, URZ ;  /* 0x0000000104048899 */ /* 0x000fe2000800063f */
[----:B------:R-:W-:Y:S01]  /*06b0*/  LEA.HI R2, R2, R7, RZ, 0x2 ;  /* 0x0000000702027211 */ /* 0x000fe200078f10ff */
[----:B------:R-:W3:Y:S01]  /*06c0*/  F2I.U32.TRUNC.NTZ R10, R10 ;  /* 0x0000000a000a7305 */ /* 0x000ee2000020f000 */
[----:B------:R-:W-:Y:S01]  /*06d0*/  LEA.HI R11, R11, R4, RZ, 0x2 ;  /* 0x000000040b0b7211 */ /* 0x000fe200078f10ff */
[----:B0-----:R-:W-:Y:S01]  /*06e0*/  IMAD.MOV R13, RZ, RZ, -R6 ;  /* 0x000000ffff0d7224 */ /* 0x001fe200078e0a06 */
[----:B------:R-:W-:Y:S02]  /*06f0*/  LOP3.LUT R2, R2, 0xfffffffc, RZ, 0xc0, !PT ;  /* 0xfffffffc02027812 */ /* 0x000fe400078ec0ff */
[----:B------:R-:W-:Y:S01]  /*0700*/  LOP3.LUT R11, R11, 0xfffffffc, RZ, 0xc0, !PT ;  /* 0xfffffffc0b0b7812 */ /* 0x000fe200078ec0ff */
[----:B--2---:R-:W-:-:S02]  /*0710*/  IMAD R12, R12, R13, UR8 ;  /* 0x000000080c0c7e24 */ /* 0x004fc4000f8e020d */
[----:B------:R-:W0:Y:S01]  /*0720*/  LDC R13, c[0x0][0x148] ;  /* 0x00005200ff0d7b82 */ /* 0x000e220000000800 */
[----:B------:R-:W-:Y:S02]  /*0730*/  IMAD.IADD R7, R7, 0x1, -R2 ;  /* 0x0000000107077824 */ /* 0x000fe400078e0a02 */
[C---:B------:R-:W-:Y:S01]  /*0740*/  IMAD.IADD R11, R4.reuse, 0x1, -R11 ;  /* 0x00000001040b7824 */ /* 0x040fe200078e0a0b */
[----:B-1----:R-:W-:Y:S01]  /*0750*/  @!UP0 ULEA UR6, UR7, UR6, 0x18 ;  /* 0x0000000607068291 */ /* 0x002fe2000f8ec03f */
[----:B---3--:R-:W-:Y:S01]  /*0760*/  IMAD.MOV R20, RZ, RZ, -R10 ;  /* 0x000000ffff147224 */ /* 0x008fe200078e0a0a */
[----:B------:R-:W-:Y:S01]  /*0770*/  ISETP.NE.AND P1, PT, R7, 0x3, PT ;  /* 0x000000030700780c */ /* 0x000fe20003f25270 */
[----:B------:R-:W-:Y:S01]  /*0780*/  VOTEU.ALL UP0, P0 ;  /* 0x00000000003f7886 */ /* 0x000fe20000000000 */
[----:B------:R-:W-:Y:S01]  /*0790*/  ISETP.NE.AND P3, PT, R11, R12, PT ;  /* 0x0000000c0b00720c */ /* 0x000fe20003f65270 */
[----:B------:R-:W-:Y:S01]  /*07a0*/  IMAD.SHL.U32 R11, R4, 0x4, RZ ;  /* 0x00000004040b7824 */ /* 0x000fe200078e00ff */
[----:B------:R-:W-:Y:S01]  /*07b0*/  LOP3.LUT P0, RZ, R5, 0x7, RZ, 0xc0, !PT ;  /* 0x0000000705ff7812 */ /* 0x000fe2000780c0ff */
[----:B------:R-:W-:Y:S01]  /*07c0*/  IMAD.MOV.U32 R5, RZ, RZ, 0x1 ;  /* 0x00000001ff057424 */ /* 0x000fe200078e00ff */
[----:B------:R-:W-:-:S02]  /*07d0*/  ISETP.EQ.OR P1, PT, R7, RZ, !P1 ;  /* 0x000000ff0700720c */ /* 0x000fc40004f22670 */
[----:B------:R-:W-:Y:S02]  /*07e0*/  LOP3.LUT R6, R4, 0xc, R11, 0x78, !PT ;  /* 0x0000000c04067812 */ /* 0x000fe400078e780b */
[----:B------:R-:W-:Y:S01]  /*07f0*/  ISETP.EQ.AND P1, PT, R3, RZ, P1 ;  /* 0x000000ff0300720c */ /* 0x000fe20000f22270 */
[----:B------:R-:W1:Y:S02]  /*0800*/  FENCE.VIEW.ASYNC.S ;  /* 0x00000000000073c6 */ /* 0x000e640000000000 */
[----:B-1----:R1:W2:Y:S01]  /*0810*/  @!UP0 SYNCS.EXCH.64 URZ, [UR6+0xc0], UR4 ;  /* 0x0000c004063f85b2 */ /* 0x0022a20008000100 */
[----:B------:R-:W-:Y:S02]  /*0820*/  ISETP.LT.U32.AND P0, PT, R6, 0x10, !P0 ;  /* 0x000000100600780c */ /* 0x000fe40004701070 */
[----:B------:R-:W-:Y:S02]  /*0830*/  SEL R4, RZ, 0x1, !P1 ;  /* 0x00000001ff047807 */ /* 0x000fe40004800000 */
[----:B------:R-:W-:Y:S01]  /*0840*/  @P3 SHF.R.S32.HI R11, RZ, 0x1f, R6 ;  /* 0x0000001fff0b3819 */ /* 0x000fe20000011406 */
[----:B0-----:R-:W-:Y:S01]  /*0850*/  IMAD R2, R13, R20, R8 ;  /* 0x000000140d027224 */ /* 0x001fe200078e0208 */
[----:B------:R-:W-:-:S02]  /*0860*/  SEL R4, R4, 0x2, P6 ;  /* 0x0000000204047807 */ /* 0x000fc40003000000 */
[----:B------:R-:W-:-:S04]  /*0870*/  @P3 LEA.HI R11, R11, R6, RZ, 0x2 ;  /* 0x000000060b0b3211 */ /* 0x000fc800078f10ff */
[----:B------:R-:W-:Y:S01]  /*0880*/  @P3 SHF.R.S32.HI R11, RZ, 0x2, R11 ;  /* 0x00000002ff0b3819 */ /* 0x000fe2000001140b */
[----:B------:R1:W0:Y:S03]  /*0890*/  @!UP1 SYNCS.EXCH.64 URZ, [UR6+0xc8], UR4 ;  /* 0x0000c804063f95b2 */ /* 0x0002260008000100 */
[----:B------:R-:W-:Y:S01]  /*08a0*/  @P3 ISETP.NE.AND P5, PT, R11, R2, PT ;  /* 0x000000020b00320c */ /* 0x000fe20003fa5270 */
[----:B------:R-:W-:Y:S01]  /*08b0*/  NOP ;  /* 0x0000000000007918 */ /* 0x000fe20000000000 */
[----:B------:R-:W-:Y:S02]  /*08c0*/  SEL R2, RZ, 0x1, !P0 ;  /* 0x00000001ff027807 */ /* 0x000fe40004000000 */
[----:B------:R-:W-:-:S04]  /*08d0*/  @P3 SEL R5, RZ, 0x1, P5 ;  /* 0x00000001ff053807 */ /* 0x000fc80002800000 */
[----:B------:R-:W-:Y:S01]  /*08e0*/  LOP3.LUT R5, R5, R2, RZ, 0xc0, !PT ;  /* 0x0000000205057212 */ /* 0x000fe200078ec0ff */
[----:B-12---:R-:W-:Y:S06]  /*08f0*/  @!P2 BRA `(.L_x_4) ;  /* 0x000000000008a947 */ /* 0x006fec0003800000 */
[----:B0---4-:R-:W-:Y:S01]  /*0900*/  UCGABAR_ARV ;  /* 0x00000000000079c7 */ /* 0x011fe20008000000 */
[----:B------:R-:W-:Y:S05]  /*0910*/  BRA `(.L_x_5) ;  /* 0x0000000000047947 */ /* 0x000fea0003800000 */
.L_x_4:
[----:B0---4-:R-:W-:Y:S01]  /*0920*/  NOP ;  /* 0x0000000000007918 */ /* 0x011fe20000000000 */
.L_x_5:
[----:B------:R-:W0:Y:S01]  /*0930*/  LDC R2, c[0x0][0x65c] ;  /* 0x00019700ff027b82 */ /* 0x000e220000000800 */
[----:B------:R-:W-:Y:S01]  /*0940*/  IMAD.MOV.U32 R3, RZ, RZ, RZ ;  /* 0x000000ffff037224 */ /* 0x000fe200078e00ff */
[----:B0-----:R-:W-:Y:S01]  /*0950*/  ISETP.NE.AND P3, PT, R2, 0x1, PT ;  /* 0x000000010200780c */ /* 0x001fe20003f65270 */
[----:B------:R-:W-:-:S12]  /*0960*/  IMAD.U32 R2, RZ, RZ, UR8 ;  /* 0x00000008ff027e24 */ /* 0x000fd8000f8e00ff */
[----:B------:R-:W0:Y:S01]  /*0970*/  @P3 LDC R15, c[0x0][0x10] ;  /* 0x00000400ff0f3b82 */ /* 0x000e220000000800 */
[----:B------:R-:W-:Y:S02]  /*0980*/  @P3 IMAD.MOV.U32 R9, RZ, RZ, RZ ;  /* 0x000000ffff093224 */ /* 0x000fe400078e00ff */
[----:B------:R-:W-:-:S05]  /*0990*/  @P3 IMAD.MOV.U32 R17, RZ, RZ, RZ ;  /* 0x000000ffff113224 */ /* 0x000fca00078e00ff */
[----:B------:R-:W1:Y:S01]  /*09a0*/  @!P3 LDC R11, c[0x0][0xc] ;  /* 0x00000300ff0bbb82 */ /* 0x000e620000000800 */
[----:B0-----:R-:W-:-:S04]  /*09b0*/  @P3 IMAD.WIDE.U32 R14, R15, UR8, R8 ;  /* 0x000000080f0e3c25 */ /* 0x001fc8000f8e0008 */
[----:B-1----:R-:W-:-:S04]  /*09c0*/  @!P3 IMAD.WIDE.U32 R10, R8, R11, R2 ;  /* 0x0000000b080ab225 */ /* 0x002fc800078e0002 */
[----:B------:R-:W-:Y:S02]  /*09d0*/  @P3 IMAD.MOV.U32 R2, RZ, RZ, R14 ;  /* 0x000000ffff023224 */ /* 0x000fe400078e000e */
[----:B------:R-:W-:Y:S02]  /*09e0*/  @P3 IMAD.IADD R3, R15, 0x1, R17 ;  /* 0x000000010f033824 */ /* 0x000fe400078e0211 */
[----:B------:R-:W-:Y:S02]  /*09f0*/  @!P3 IMAD.MOV.U32 R2, RZ, RZ, R10 ;  /* 0x000000ffff02b224 */ /* 0x000fe400078e000a */
[----:B------:R-:W-:Y:S01]  /*0a00*/  @!P3 IMAD.MOV.U32 R3, RZ, RZ, R11 ;  /* 0x000000ffff03b224 */ /* 0x000fe200078e000b */
[----:B------:R-:W-:Y:S06]  /*0a10*/  @!P2 BRA `(.L_x_6) ;  /* 0x00000000000ca947 */ /* 0x000fec0003800000 */
[----:B------:R-:W-:Y:S01]  /*0a20*/  UCGABAR_WAIT ;  /* 0x0000000000007dc7 */ /* 0x000fe20008000000 */
[----:B------:R-:W-:Y:S01]  /*0a30*/  CCTL.IVALL ;  /* 0x00000000ff00798f */ /* 0x000fe20002000000 */
[----:B------:R-:W-:Y:S05]  /*0a40*/  BRA `(.L_x_7) ;  /* 0x0000000000047947 */ /* 0x000fea0003800000 */
.L_x_6:
[----:B------:R-:W-:Y:S06]  /*0a50*/  BAR.SYNC.DEFER_BLOCKING 0x0 ;  /* 0x0000000000007b1d */ /* 0x000fec0000010000 */
.L_x_7:
[----:B------:R-:W-:Y:S05]  /*0a60*/  @!P4 BRA `(.L_x_8) ;  /* 0x0000007400f0c947 */ /* 0x000fea0003800000 */
[----:B------:R-:W-:-:S13]  /*0a70*/  ISETP.GT.U32.AND P0, PT, R16, 0x1, PT ;  /* 0x000000011000780c */ /* 0x000fda0003f04070 */
[----:B------:R-:W-:Y:S05]  /*0a80*/  @P0 EXIT ;  /* 0x000000000000094d */ /* 0x000fea0003800000 */
[----:B------:R-:W-:Y:S01]  /*0a90*/  ULDC.64 UR4, c[0x0][0x650] ;  /* 0x0001940000047ab9 */ /* 0x000fe20000000a00 */
[----:B------:R-:W-:Y:S01]  /*0aa0*/  PRMT R14, RZ, 0x7610, R14 ;  /* 0x00007610ff0e7816 */ /* 0x000fe2000000000e */
[----:B------:R-:W-:Y:S01]  /*0ab0*/  IMAD.MOV.U32 R10, RZ, RZ, -0x1 ;  /* 0xffffffffff0a7424 */ /* 0x000fe200078e00ff */
[----:B------:R-:W-:Y:S01]  /*0ac0*/  ISETP.GE.U32.AND P0, PT, R2, UR4, PT ;  /* 0x0000000402007c0c */ /* 0x000fe2000bf06070 */
[----:B------:R-:W-:Y:S02]  /*0ad0*/  IMAD.MOV.U32 R11, RZ, RZ, -0x1 ;  /* 0xffffffffff0b7424 */ /* 0x000fe400078e00ff */
[----:B------:R-:W-:Y:S01]  /*0ae0*/  IMAD.MOV.U32 R7, RZ, RZ, -0x1 ;  /* 0xffffffffff077424 */ /* 0x000fe200078e00ff */
[----:B------:R-:W-:-:S13]  /*0af0*/  ISETP.GE.U32.AND.EX P0, PT, R3, UR5, PT, P0 ;  /* 0x0000000503007c0c */ /* 0x000fda000bf06100 */
[----:B------:R-:W-:Y:S05]  /*0b00*/  @P0 BRA `(.L_x_9) ;  /* 0x0000000400280947 */ /* 0x000fea0003800000 */
[----:B------:R-:W0:Y:S01]  /*0b10*/  LDC.64 R22, c[0x0][0x628] ;  /* 0x00018a00ff167b82 */ /* 0x000e220000000a00 */
[----:B------:R-:W-:Y:S02]  /*0b20*/  IMAD.MOV.U32 R10, RZ, RZ, R2 ;  /* 0x000000ffff0a7224 */ /* 0x000fe400078e0002 */
[----:B------:R-:W-:-:S05]  /*0b30*/  IMAD.MOV.U32 R11, RZ, RZ, R3 ;  /* 0x000000ffff0b7224 */ /* 0x000fca00078e0003 */
[----:B------:R-:W1:Y:S08]  /*0b40*/  LDC R18, c[0x0][0x630] ;  /* 0x00018c00ff127b82 */ /* 0x000e700000000800 */
[----:B------:R-:W2:Y:S01]  /*0b50*/  LDC.64 R24, c[0x0][0x620] ;  /* 0x00018800ff187b82 */ /* 0x000ea20000000a00 */
[----:B0-----:R-:W-:-:S04]  /*0b60*/  ISETP.NE.U32.AND P0, PT, R22, RZ, PT ;  /* 0x000000ff1600720c */ /* 0x001fc80003f05070 */
[----:B------:R-:W-:-:S13]  /*0b70*/  ISETP.NE.AND.EX P0, PT, R23, RZ, PT, P0 ;  /* 0x000000ff1700720c */ /* 0x000fda0003f05300 */
[----:B-12---:R-:W-:Y:S05]  /*0b80*/  @!P0 BRA `(.L_x_10) ;  /* 0x0000000000288947 */ /* 0x006fea0003800000 */
[----:B------:R-:W0:Y:S02]  /*0b90*/  LDC R7, c[0x0][0x634] ;  /* 0x00018d00ff077b82 */ /* 0x000e240000000800 */
[----:B0-----:R-:W-:-:S05]  /*0ba0*/  IADD3 R7, P0, R2, R7, RZ ;  /* 0x0000000702077210 */ /* 0x001fca0007f1e0ff */
[----:B------:R-:W-:-:S04]  /*0bb0*/  IMAD.X R19, RZ, RZ, R3, P0 ;  /* 0x000000ffff137224 */ /* 0x000fc800000e0603 */
[----:B------:R-:W-:-:S04]  /*0bc0*/  IMAD.WIDE.U32 R10, R19, R22, RZ ;  /* 0x00000016130a7225 */ /* 0x000fc800078e00ff */
[----:B------:R-:W-:-:S04]  /*0bd0*/  IMAD.WIDE.U32 R14, P0, R7, R23, R10 ;  /* 0x00000017070e7225 */ /* 0x000fc8000780000a */
[----:B------:R-:W-:-:S04]  /*0be0*/  IMAD.WIDE.U32 R10, R7, R22, RZ ;  /* 0x00000016070a7225 */ /* 0x000fc800078e00ff */
[----:B------:R-:W-:Y:S01]  /*0bf0*/  IMAD.X R17, RZ, RZ, RZ, P0 ;  /* 0x000000ffff117224 */ /* 0x000fe200000e06ff */
[----:B------:R-:W-:Y:S01]  /*0c00*/  IADD3 RZ, P0, R11, R14, RZ ;  /* 0x0000000e0bff7210 */ /* 0x000fe20007f1e0ff */
[----:B------:R-:W-:-:S04]  /*0c10*/  IMAD.MOV.U32 R16, RZ, RZ, R15 ;  /* 0x000000ffff107224 */ /* 0x000fc800078e000f */
[----:B------:R-:W-:-:S08]  /*0c20*/  IMAD.WIDE.U32.X R10, R19, R23, R16, P0 ;  /* 0x00000017130a7225 */ /* 0x000fd000000e0410 */
.L_x_10:
[----:B------:R-:W0:Y:S01]  /*0c30*/  LDC.64 R26, c[0x0][0x640] ;  /* 0x00019000ff1a7b82 */ /* 0x000e220000000a00 */
[--C-:B------:R-:W-:Y:S01]  /*0c40*/  SHF.R.U64 R28, R10, R18, R11.reuse ;  /* 0x000000120a1c7219 */ /* 0x100fe2000000120b */
[----:B------:R-:W-:Y:S01]  /*0c50*/  IMAD R29, R13, R20, R8 ;  /* 0x000000140d1d7224 */ /* 0x000fe200078e0208 */
[----:B------:R-:W-:Y:S01]  /*0c60*/  SHF.R.U32.HI R7, RZ, R18, R11 ;  /* 0x00000012ff077219 */ /* 0x000fe2000001160b */
[----:B------:R-:W-:Y:S01]  /*0c70*/  IMAD.MOV.U32 R23, RZ, RZ, 0x1 ;  /* 0x00000001ff177424 */ /* 0x000fe200078e00ff */
[----:B------:R-:W-:-:S03]  /*0c80*/  IADD3 R9, P0, RZ, -R28, RZ ;  /* 0x8000001cff097210 */ /* 0x000fc60007f1e0ff */
[----:B------:R-:W1:Y:S02]  /*0c90*/  LDC R16, c[0x0][0x618] ;  /* 0x00018600ff107b82 */ /* 0x000e640000000800 */
[----:B------:R-:W-:Y:S02]  /*0ca0*/  IMAD.X R7, RZ, RZ, ~R7, P0 ;  /* 0x000000ffff077224 */ /* 0x000fe400000e0e07 */
[----:B------:R-:W-:-:S04]  /*0cb0*/  IMAD.WIDE.U32 R10, R9, R24, R2 ;  /* 0x00000018090a7225 */ /* 0x000fc800078e0002 */
[----:B------:R-:W2:Y:S01]  /*0cc0*/  LDC R15, c[0x0][0x608] ;  /* 0x00018200ff0f7b82 */ /* 0x000ea20000000800 */
[----:B------:R-:W-:-:S04]  /*0cd0*/  IMAD R14, R7, R24, RZ ;  /* 0x00000018070e7224 */ /* 0x000fc800078e02ff */
[----:B------:R-:W-:-:S03]  /*0ce0*/  IMAD R7, R9, R25, R14 ;  /* 0x0000001909077224 */ /* 0x000fc600078e020e */
[----:B------:R-:W3:Y:S01]  /*0cf0*/  LDC R22, c[0x0][0x658] ;  /* 0x00019600ff167b82 */ /* 0x000ee20000000800 */
[----:B------:R-:W-:Y:S01]  /*0d00*/  IMAD.IADD R7, R11, 0x1, R7 ;  /* 0x000000010b077824 */ /* 0x000fe200078e0207 */
[----:B0-----:R-:W-:-:S04]  /*0d10*/  ISETP.NE.U32.AND P0, PT, R26, RZ, PT ;  /* 0x000000ff1a00720c */ /* 0x001fc80003f05070 */
[----:B------:R-:W-:Y:S02]  /*0d20*/  ISETP.NE.AND.EX P0, PT, R27, RZ, PT, P0 ;  /* 0x000000ff1b00720c */ /* 0x000fe40003f05300 */
[----:B------:R-:W0:Y:S01]  /*0d30*/  LDC R18, c[0x0][0x600] ;  /* 0x00018000ff127b82 */ /* 0x000e220000000800 */
[-CC-:B-1----:R-:W-:Y:S02]  /*0d40*/  SHF.R.U64 R19, R10, R16.reuse, R7.reuse ;  /* 0x000000100a137219 */ /* 0x182fe40000001207 */
[----:B------:R-:W-:Y:S01]  /*0d50*/  SHF.R.U32.HI R10, RZ, R16, R7 ;  /* 0x00000010ff0a7219 */ /* 0x000fe20000011607 */
[----:B------:R-:W-:-:S04]  /*0d60*/  IMAD.MOV.U32 R7, RZ, RZ, -0x1 ;  /* 0xffffffffff077424 */ /* 0x000fc800078e00ff */
[----:B------:R-:W1:Y:S01]  /*0d70*/  LDC R21, c[0x0][0x648] ;  /* 0x00019200ff157b82 */ /* 0x000e620000000800 */
[-CC-:B--2---:R-:W-:Y:S02]  /*0d80*/  SHF.R.U64 R16, R19, R15.reuse, R10.reuse ;  /* 0x0000000f13107219 */ /* 0x184fe4000000120a */
[----:B------:R-:W-:-:S05]  /*0d90*/  SHF.R.U32.HI R9, RZ, R15, R10 ;  /* 0x0000000fff097219 */ /* 0x000fca000001160a */
[----:B------:R-:W2:Y:S01]  /*0da0*/  LDC R24, c[0x0][0x638] ;  /* 0x00018e00ff187b82 */ /* 0x000ea20000000800 */
[-CC-:B---3--:R-:W-:Y:S02]  /*0db0*/  SHF.R.U64 R20, R16, R22.reuse, R9.reuse ;  /* 0x0000001610147219 */ /* 0x188fe40000001209 */
[-C--:B------:R-:W-:Y:S02]  /*0dc0*/  SHF.L.U32 R7, R7, R22.reuse, RZ ;  /* 0x0000001607077219 */ /* 0x080fe400000006ff */
[----:B------:R-:W-:Y:S01]  /*0dd0*/  SHF.R.U32.HI R9, RZ, R22, R9 ;  /* 0x00000016ff097219 */ /* 0x000fe20000011609 */
[----:B------:R-:W-:Y:S01]  /*0de0*/  IMAD.MOV.U32 R8, RZ, RZ, R20 ;  /* 0x000000ffff087224 */ /* 0x000fe200078e0014 */
[----:B------:R-:W-:Y:S01]  /*0df0*/  LOP3.LUT R13, RZ, R7, RZ, 0x33, !PT ;  /* 0x00000007ff0d7212 */ /* 0x000fe200078e33ff */
[----:B------:R-:W3:Y:S01]  /*0e00*/  LDC R25, c[0x0][0x610] ;  /* 0x00018400ff197b82 */ /* 0x000ee20000000800 */
[----:B------:R-:W-:Y:S05]  /*0e10*/  @!P0 BRA `(.L_x_11) ;  /* 0x0000000000288947 */ /* 0x000fea0003800000 */
[----:B------:R-:W4:Y:S02]  /*0e20*/  LDC R7, c[0x0][0x64c] ;  /* 0x00019300ff077b82 */ /* 0x000f240000000800 */
[----:B----4-:R-:W-:-:S05]  /*0e30*/  IADD3 R7, P0, R20, R7, RZ ;  /* 0x0000000714077210 */ /* 0x010fca0007f1e0ff */
        /* <DEDUP_REMOVED lines=8> */
.L_x_11:
[----:B-1----:R-:W-:Y:S01]  /*0ec0*/  SHF.R.U64 R9, R8, R21, R9 ;  /* 0x0000001508097219 */ /* 0x002fe20000001209 */
[----:B0-----:R-:W-:Y:S01]  /*0ed0*/  VIADD R10, R18, 0xffffffff ;  /* 0xffffffff120a7836 */ /* 0x001fe20000000000 */
[----:B------:R-:W-:Y:S01]  /*0ee0*/  SHF.L.U32 R7, R23, R22, RZ ;  /* 0x0000001617077219 */ /* 0x000fe200000006ff */
[----:B------:R-:W-:Y:S01]  /*0ef0*/  IMAD.MOV.U32 R14, RZ, RZ, 0x1 ;  /* 0x00000001ff0e7424 */ /* 0x000fe200078e00ff */
[----:B------:R-:W-:Y:S01]  /*0f00*/  LOP3.LUT R8, R16, R13, RZ, 0xc0, !PT ;  /* 0x0000000d10087212 */ /* 0x000fe200078ec0ff */
[----:B------:R-:W-:Y:S01]  /*0f10*/  IMAD.MOV R11, RZ, RZ, -R9 ;  /* 0x000000ffff0b7224 */ /* 0x000fe200078e0a09 */
[----:B------:R-:W-:Y:S02]  /*0f20*/  SEL R12, R12, R29, !P3 ;  /* 0x0000001d0c0c7207 */ /* 0x000fe40005800000 */
[----:B------:R-:W-:Y:S01]  /*0f30*/  LOP3.LUT R10, R19, R10, RZ, 0xc0, !PT ;  /* 0x0000000a130a7212 */ /* 0x000fe200078ec0ff */
[----:B------:R-:W-:Y:S02]  /*0f40*/  IMAD R9, R7, R9, R8 ;  /* 0x0000000907097224 */ /* 0x000fe400078e0208 */
[----:B--2---:R-:W-:-:S02]  /*0f50*/  IMAD R7, R11, R24, R20 ;  /* 0x000000180b077224 */ /* 0x004fc400078e0214 */
[----:B---3--:R-:W-:Y:S02]  /*0f60*/  IMAD R12, R9, R25, R12 ;  /* 0x00000019090c7224 */ /* 0x008fe400078e020c */
[----:B------:R-:W-:-:S05]  /*0f70*/  IMAD R7, R7, R18, R10 ;  /* 0x0000001207077224 */ /* 0x000fca00078e020a */
[----:B------:R-:W-:Y:S02]  /*0f80*/  SEL R11, R7, R12, !P3 ;  /* 0x0000000c070b7207 */ /* 0x000fe40005800000 */
[----:B------:R-:W-:Y:S01]  /*0f90*/  SEL R10, R12, R7, !P3 ;  /* 0x000000070c0a7207 */ /* 0x000fe20005800000 */
[----:B------:R-:W-:-:S07]  /*0fa0*/  IMAD.MOV.U32 R7, RZ, RZ, R28 ;  /* 0x000000ffff077224 */ /* 0x000fce00078e001c */
.L_x_9:
[----:B------:R-:W-:-:S08]  /*0fb0*/  NOP ;  /* 0x0000000000007918 */ /* 0x000fd00000000000 */
[----:B------:R-:W0:Y:S02]  /*0fc0*/  USETMAXREG.TRY_ALLOC.CTAPOOL UP0, 0xe8 ;  /* 0x000000e8000079c8 */ /* 0x000e240008000600 */
[----:B0-----:R-:W-:-:S13]  /*0fd0*/  PLOP3.LUT P0, PT, PT, PT, UP0, 0x80, 0x0 ;  /* 0x000000000000781c */ /* 0x001fda0003f0f008 */
[----:B------:R-:W-:Y:S05]  /*0fe0*/  @!P0 BRA `(.L_x_9) ;  /* 0xfffffffc00f08947 */ /* 0x000fea000383ffff */
[----:B------:R-:W-:Y:S01]  /*0ff0*/  ULDC.64 UR4, c[0x0][0x598] ;  /* 0x0001660000047ab9 */ /* 0x000fe20000000a00 */
[----:B------:R-:W-:Y:S01]  /*1000*/  ULDC.64 UR16, c[0x0][0x208] ;  /* 0x0000820000107ab9 */ /* 0x000fe20000000a00 */
[----:B------:R-:W-:-:S04]  /*1010*/  ISETP.NE.U32.AND P0, PT, RZ, UR4, PT ;  /* 0x00000004ff007c0c */ /* 0x000fc8000bf05070 */
[----:B------:R-:W-:-:S13]  /*1020*/  ISETP.NE.AND.EX P0, PT, RZ, UR5, PT, P0 ;  /* 0x00000005ff007c0c */ /* 0x000fda000bf05300 */
[----:B------:R-:W-:Y:S05]  /*1030*/  @!P0 BRA `(.L_x_12) ;  /* 0x00000000001c8947 */ /* 0x000fea0003800000 */
[----:B------:R-:W0:Y:S02]  /*1040*/  LDC.64 R8, c[0x0][0x598] ;  /* 0x00016600ff087b82 */ /* 0x000e240000000a00 */
[----:B0-----:R-:W2:Y:S02]  /*1050*/  LDG.E.64 R8, desc[UR16][R8.64] ;  /* 0x0000001008087981 */ /* 0x001ea4000c1e1b00 */
[----:B--2---:R-:W-:-:S04]  /*1060*/  ISETP.NE.U32.AND P0, PT, R8, RZ, PT ;  /* 0x000000ff0800720c */ /* 0x004fc80003f05070 */
[----:B------:R-:W-:-:S13]  /*1070*/  ISETP.NE.AND.EX P0, PT, R9, RZ, PT, P0 ;  /* 0x000000ff0900720c */ /* 0x000fda0003f05300 */
[----:B------:R-:W-:Y:S05]  /*1080*/  @!P0 BRA `(.L_x_12) ;  /* 0x0000000000088947 */ /* 0x000fea0003800000 */
[----:B------:R0:W5:Y:S01]  /*1090*/  LD.E R8, desc[UR16][R8.64] ;  /* 0x0000001008087980 */ /* 0x000162000c101900 */
[----:B------:R-:W-:Y:S05]  /*10a0*/  BRA `(.L_x_13) ;  /* 0x0000000000207947 */ /* 0x000fea0003800000 */
.L_x_12:
[----:B------:R-:W-:Y:S02]  /*10b0*/  ULDC.64 UR4, c[0x0][0x588] ;  /* 0x0001620000047ab9 */ /* 0x000fe40000000a00 */
[----:B------:R-:W-:-:S04]  /*10c0*/  ISETP.NE.U32.AND P0, PT, RZ, UR4, PT ;  /* 0x00000004ff007c0c */ /* 0x000fc8000bf05070 */
[----:B------:R-:W-:-:S13]  /*10d0*/  ISETP.NE.AND.EX P0, PT, RZ, UR5, PT, P0 ;  /* 0x00000005ff007c0c */ /* 0x000fda000bf05300 */
[----:B------:R-:W-:Y:S05]  /*10e0*/  @!P0 BRA `(.L_x_14) ;  /* 0x00000000000c8947 */ /* 0x000fea0003800000 */
[----:B------:R-:W0:Y:S02]  /*10f0*/  LDC.64 R8, c[0x0][0x588] ;  /* 0x00016200ff087b82 */ /* 0x000e240000000a00 */
[----:B0-----:R1:W5:Y:S01]  /*1100*/  LDG.E R8, desc[UR16][R8.64] ;  /* 0x0000001008087981 */ /* 0x001362000c1e1900 */
[----:B------:R-:W-:Y:S05]  /*1110*/  BRA `(.L_x_13) ;  /* 0x0000000000047947 */ /* 0x000fea0003800000 */
.L_x_14:
[----:B------:R-:W2:Y:S02]  /*1120*/  LDC R8, c[0x0][0x580] ;  /* 0x00016000ff087b82 */ /* 0x000ea40000000800 */
.L_x_13:
[----:B------:R-:W-:Y:S02]  /*1130*/  ULDC.64 UR4, c[0x0][0x5a0] ;  /* 0x0001680000047ab9 */ /* 0x000fe40000000a00 */
[----:B------:R-:W-:-:S04]  /*1140*/  ISETP.NE.U32.AND P0, PT, RZ, UR4, PT ;  /* 0x00000004ff007c0c */ /* 0x000fc8000bf05070 */
[----:B------:R-:W-:-:S13]  /*1150*/  ISETP.NE.AND.EX P0, PT, RZ, UR5, PT, P0 ;  /* 0x00000005ff007c0c */ /* 0x000fda000bf05300 */
[----:B------:R-:W-:Y:S05]  /*1160*/  @!P0 BRA `(.L_x_15) ;  /* 0x00000000001c8947 */ /* 0x000fea0003800000 */
[----:B------:R-:W3:Y:S02]  /*1170*/  LDC.64 R12, c[0x0][0x5a0] ;  /* 0x00016800ff0c7b82 */ /* 0x000ee40000000a00 */
[----:B---3--:R-:W3:Y:S02]  /*1180*/  LDG.E.64 R12, desc[UR16][R12.64] ;  /* 0x000000100c0c7981 */ /* 0x008ee4000c1e1b00 */
[----:B---3--:R-:W-:-:S04]  /*1190*/  ISETP.NE.U32.AND P0, PT, R12, RZ, PT ;  /* 0x000000ff0c00720c */ /* 0x008fc80003f05070 */
[----:B------:R-:W-:-:S13]  /*11a0*/  ISETP.NE.AND.EX P0, PT, R13, RZ, PT, P0 ;  /* 0x000000ff0d00720c */ /* 0x000fda0003f05300 */
[----:B------:R-:W-:Y:S05]  /*11b0*/  @!P0 BRA `(.L_x_15) ;  /* 0x0000000000088947 */ /* 0x000fea0003800000 */
[----:B01----:R0:W5:Y:S01]  /*11c0*/  LD.E R9, desc[UR16][R12.64] ;  /* 0x000000100c097980 */ /* 0x003162000c101900 */
[----:B------:R-:W-:Y:S05]  /*11d0*/  BRA `(.L_x_16) ;  /* 0x0000000000207947 */ /* 0x000fea0003800000 */
.L_x_15:
[----:B------:R-:W-:Y:S02]  /*11e0*/  ULDC.64 UR4, c[0x0][0x590] ;  /* 0x0001640000047ab9 */ /* 0x000fe40000000a00 */
[----:B------:R-:W-:-:S04]  /*11f0*/  ISETP.NE.U32.AND P0, PT, RZ, UR4, PT ;  /* 0x00000004ff007c0c */ /* 0x000fc8000bf05070 */
[----:B------:R-:W-:-:S13]  /*1200*/  ISETP.NE.AND.EX P0, PT, RZ, UR5, PT, P0 ;  /* 0x00000005ff007c0c */ /* 0x000fda000bf05300 */
[----:B------:R-:W-:Y:S05]  /*1210*/  @!P0 BRA `(.L_x_17) ;  /* 0x00000000000c8947 */ /* 0x000fea0003800000 */
[----:B------:R-:W0:Y:S02]  /*1220*/  LDC.64 R12, c[0x0][0x590] ;  /* 0x00016400ff0c7b82 */ /* 0x000e240000000a00 */
[----:B01----:R1:W5:Y:S01]  /*1230*/  LDG.E R9, desc[UR16][R12.64] ;  /* 0x000000100c097981 */ /* 0x003362000c1e1900 */
[----:B------:R-:W-:Y:S05]  /*1240*/  BRA `(.L_x_16) ;  /* 0x0000000000047947 */ /* 0x000fea0003800000 */
.L_x_17:
[----:B01----:R-:W3:Y:S02]  /*1250*/  LDC R9, c[0x0][0x584] ;  /* 0x00016100ff097b82 */ /* 0x003ee40000000800 */
.L_x_16:
[----:B------:R-:W-:-:S13]  /*1260*/  LOP3.LUT P0, RZ, R14, 0xff, RZ, 0xc0, !PT ;  /* 0x000000ff0eff7812 */ /* 0x000fda000780c0ff */
[----:B------:R-:W-:Y:S05]  /*1270*/  @!P0 EXIT ;  /* 0x000000000000894d */ /* 0x000fea0003800000 */
[----:B------:R-:W-:Y:S01]  /*1280*/  ULDC UR4, c[0x0][0x28c] ;  /* 0x0000a30000047ab9 */ /* 0x000fe20000000800 */
[----:B------:R-:W-:Y:S01]  /*1290*/  LOP3.LUT R144, R4, 0x1, RZ, 0xfc, !PT ;  /* 0x0000000104907812 */ /* 0x000fe200078efcff */
[----:B------:R-:W-:-:S04]  /*12a0*/  UIADD3 UR4, UR4, 0x3f, URZ ;  /* 0x0000003f04047890 */ /* 0x000fc8000fffe03f */
[----:B------:R-:W-:-:S04]  /*12b0*/  USHF.R.S32.HI UR5, URZ, 0x1f, UR4 ;  /* 0x0000001f3f057899 */ /* 0x000fc80008011404 */
[----:B------:R-:W-:-:S03]  /*12c0*/  ULEA.HI UR5, UR5, UR4, URZ, 0x6 ;  /* 0x0000000405057291 */ /* 0x000fc6000f8f303f */
[----:B------:R-:W-:Y:S01]  /*12d0*/  UMOV UR4, URZ ;  /* 0x0000003f00047c82 */ /* 0x000fe20008000000 */
[----:B------:R-:W-:-:S03]  /*12e0*/  USHF.R.S32.HI UR9, URZ, 0x6, UR5 ;  /* 0x000000063f097899 */ /* 0x000fc60008011405 */
[----:B------:R-:W-:-:S09]  /*12f0*/  UMOV UR5, URZ ;  /* 0x0000003f00057c82 */ /* 0x000fd20008000000 */
.L_x_172:
[----:B01----:R-:W-:Y:S01]  /*1300*/  LOP3.LUT R12, R0, 0x80, RZ, 0xc0, !PT ;  /* 0x00000080000c7812 */ /* 0x003fe200078ec0ff */
[----:B------:R-:W0:Y:S01]  /*1310*/  S2UR UR13, SR_CgaCtaId ;  /* 0x00000000000d79c3 */ /* 0x000e220000008800 */
[----:B------:R-:W-:Y:S01]  /*1320*/  UMOV UR12, 0x400 ;  /* 0x00000400000c7882 */ /* 0x000fe20000000000 */
[----:B------:R-:W-:Y:S01]  /*1330*/  UMOV UR6, URZ ;  /* 0x0000003f00067c82 */ /* 0x000fe20008000000 */
[----:B------:R-:W-:Y:S01]  /*1340*/  SHF.R.U32.HI R12, RZ, 0x7, R12 ;  /* 0x00000007ff0c7819 */ /* 0x000fe2000001160c */
[----:B------:R-:W-:Y:S01]  /*1350*/  UMOV UR7, URZ ;  /* 0x0000003f00077c82 */ /* 0x000fe20008000000 */
[----:B------:R-:W-:Y:S01]  /*1360*/  UMOV UR18, UR5 ;  /* 0x0000000500127c82 */ /* 0x000fe20008000000 */
[----:B------:R-:W-:Y:S02]  /*1370*/  CS2R R20, SRZ ;  /* 0x0000000000147805 */ /* 0x000fe4000001ff00 */
[----:B------:R-:W-:Y:S01]  /*1380*/  CS2R R18, SRZ ;  /* 0x0000000000127805 */ /* 0x000fe2000001ff00 */
[----:B------:R-:W1:Y:S01]  /*1390*/  LDC R13, c[0x0][0x28c] ;  /* 0x0000a300ff0d7b82 */ /* 0x000e620000000800 */
[----:B----4-:R-:W4:Y:S01]  /*13a0*/  SHFL.IDX PT, R12, R12, RZ, 0x1f ;  /* 0x00001fff0c0c7589 */ /* 0x010f2200000e0000 */
[----:B------:R-:W-:-:S02]  /*13b0*/  CS2R R22, SRZ ;  /* 0x0000000000167805 */ /* 0x000fc4000001ff00 */
[----:B------:R-:W-:Y:S02]  /*13c0*/  CS2R R88, SRZ ;  /* 0x0000000000587805 */ /* 0x000fe4000001ff00 */
[----:B------:R-:W-:Y:S02]  /*13d0*/  CS2R R90, SRZ ;  /* 0x00000000005a7805 */ /* 0x000fe4000001ff00 */
[----:B------:R-:W-:Y:S02]  /*13e0*/  CS2R R92, SRZ ;  /* 0x00000000005c7805 */ /* 0x000fe4000001ff00 */
[----:B------:R-:W-:Y:S02]  /*13f0*/  CS2R R94, SRZ ;  /* 0x00000000005e7805 */ /* 0x000fe4000001ff00 */
[----:B------:R-:W-:Y:S02]  /*1400*/  CS2R R98, SRZ ;  /* 0x0000000000627805 */ /* 0x000fe4000001ff00 */
        /* <DEDUP_REMOVED lines=16> */
[----:B-1----:R-:W-:Y:S02]  /*1510*/  ISETP.GE.AND P0, PT, R13, 0x1, PT ;  /* 0x000000010d00780c */ /* 0x002fe40003f06270 */
[----:B------:R-:W-:Y:S02]  /*1520*/  CS2R R130, SRZ ;  /* 0x0000000000827805 */ /* 0x000fe4000001ff00 */
[----:B----4-:R-:W-:-:S02]  /*1530*/  R2UR UR8, R12 ;  /* 0x000000000c0872ca */ /* 0x010fc400000e0000 */
[----:B------:R-:W-:Y:S02]  /*1540*/  CS2R R132, SRZ ;  /* 0x0000000000847805 */ /* 0x000fe4000001ff00 */
[----:B------:R-:W-:Y:S02]  /*1550*/  CS2R R134, SRZ ;  /* 0x0000000000867805 */ /* 0x000fe4000001ff00 */
[----:B------:R-:W-:Y:S02]  /*1560*/  CS2R R136, SRZ ;  /* 0x0000000000887805 */ /* 0x000fe4000001ff00 */
[----:B------:R-:W-:Y:S02]  /*1570*/  CS2R R138, SRZ ;  /* 0x00000000008a7805 */ /* 0x000fe4000001ff00 */
[----:B------:R-:W-:Y:S02]  /*1580*/  CS2R R140, SRZ ;  /* 0x00000000008c7805 */ /* 0x000fe4000001ff00 */
[----:B------:R-:W-:Y:S01]  /*1590*/  CS2R R142, SRZ ;  /* 0x00000000008e7805 */ /* 0x000fe2000001ff00 */
[----:B------:R-:W-:Y:S01]  /*15a0*/  IMAD.MOV.U32 R145, RZ, RZ, RZ ;  /* 0x000000ffff917224 */ /* 0x000fe200078e00ff */
[----:B------:R-:W-:Y:S01]  /*15b0*/  CS2R R56, SRZ ;  /* 0x0000000000387805 */ /* 0x000fe2000001ff00 */
[----:B------:R-:W-:Y:S01]  /*15c0*/  IMAD.MOV.U32 R147, RZ, RZ, RZ ;  /* 0x000000ffff937224 */ /* 0x000fe200078e00ff */
[----:B------:R-:W-:Y:S01]  /*15d0*/  CS2R R58, SRZ ;  /* 0x00000000003a7805 */ /* 0x000fe2000001ff00 */
[----:B------:R-:W-:Y:S01]  /*15e0*/  IMAD.U32 R16, RZ, RZ, UR4 ;  /* 0x00000004ff107e24 */ /* 0x000fe2000f8e00ff */
[----:B------:R-:W-:Y:S01]  /*15f0*/  CS2R R60, SRZ ;  /* 0x00000000003c7805 */ /* 0x000fe2000001ff00 */
[----:B------:R-:W-:Y:S01]  /*1600*/  ULEA.HI UR10, UR8, UR8, URZ, 0x1 ;  /* 0x00000008080a7291 */ /* 0x000fe2000f8f083f */
[----:B------:R-:W-:-:S02]  /*1610*/  CS2R R62, SRZ ;  /* 0x00000000003e7805 */ /* 0x000fc4000001ff00 */
[----:B------:R-:W-:Y:S02]  /*1620*/  CS2R R64, SRZ ;  /* 0x0000000000407805 */ /* 0x000fe4000001ff00 */
[----:B------:R-:W-:Y:S01]  /*1630*/  CS2R R66, SRZ ;  /* 0x0000000000427805 */ /* 0x000fe2000001ff00 */
[----:B------:R-:W-:Y:S01]  /*1640*/  ULOP3.LUT UR11, UR10, 0xffffe, URZ, 0xc0, !UPT ;  /* 0x000ffffe0a0b7892 */ /* 0x000fe2000f8ec03f */
[----:B------:R-:W-:Y:S01]  /*1650*/  CS2R R68, SRZ ;  /* 0x0000000000447805 */ /* 0x000fe2000001ff00 */
[----:B0-----:R-:W-:Y:S01]  /*1660*/  ULEA UR10, UR13, UR12, 0x18 ;  /* 0x0000000c0d0a7291 */ /* 0x001fe2000f8ec03f */
[----:B------:R-:W-:Y:S01]  /*1670*/  CS2R R70, SRZ ;  /* 0x0000000000467805 */ /* 0x000fe2000001ff00 */
[----:B------:R-:W-:Y:S01]  /*1680*/  UIADD3 UR11, UR8, -UR11, URZ ;  /* 0x8000000b080b7290 */ /* 0x000fe2000fffe03f */
[----:B------:R-:W-:Y:S02]  /*1690*/  CS2R R72, SRZ ;  /* 0x0000000000487805 */ /* 0x000fe4000001ff00 */
[----:B------:R-:W-:Y:S01]  /*16a0*/  CS2R R74, SRZ ;  /* 0x00000000004a7805 */ /* 0x000fe2000001ff00 */
[----:B------:R-:W-:Y:S01]  /*16b0*/  UMOV UR8, URZ ;  /* 0x0000003f00087c82 */ /* 0x000fe20008000000 */
[----:B------:R-:W-:Y:S01]  /*16c0*/  ULEA UR11, UR11, UR10, 0xc ;  /* 0x0000000a0b0b7291 */ /* 0x000fe2000f8e603f */
[----:B------:R-:W-:-:S02]  /*16d0*/  CS2R R76, SRZ ;  /* 0x00000000004c7805 */ /* 0x000fc4000001ff00 */
[----:B------:R-:W-:Y:S02]  /*16e0*/  CS2R R78, SRZ ;  /* 0x00000000004e7805 */ /* 0x000fe4000001ff00 */
[----:B------:R-:W-:Y:S01]  /*16f0*/  CS2R R80, SRZ ;  /* 0x0000000000507805 */ /* 0x000fe2000001ff00 */
[----:B------:R-:W-:Y:S01]  /*1700*/  UIADD3 UR11, UR11, 0x180, URZ ;  /* 0x000001800b0b7890 */ /* 0x000fe2000fffe03f */
[----:B------:R-:W-:Y:S02]  /*1710*/  CS2R R82, SRZ ;  /* 0x0000000000527805 */ /* 0x000fe4000001ff00 */
[----:B------:R-:W-:Y:S02]  /*1720*/  CS2R R84, SRZ ;  /* 0x0000000000547805 */ /* 0x000fe4000001ff00 */
[----:B------:R-:W-:Y:S01]  /*1730*/  CS2R R86, SRZ ;  /* 0x0000000000567805 */ /* 0x000fe2000001ff00 */
[----:B------:R-:W-:Y:S01]  /*1740*/  USHF.R.U32.HI UR11, URZ, 0x4, UR11 ;  /* 0x000000043f0b7899 */ /* 0x000fe2000801160b */
[----:B------:R-:W-:-:S02]  /*1750*/  CS2R R24, SRZ ;  /* 0x0000000000187805 */ /* 0x000fc4000001ff00 */
[----:B------:R-:W-:Y:S02]  /*1760*/  CS2R R26, SRZ ;  /* 0x00000000001a7805 */ /* 0x000fe4000001ff00 */
[----:B------:R-:W-:Y:S01]  /*1770*/  CS2R R28, SRZ ;  /* 0x00000000001c7805 */ /* 0x000fe2000001ff00 */
[----:B------:R-:W-:Y:S01]  /*1780*/  ULOP3.LUT UR11, UR11, 0x3fff, URZ, 0xc0, !UPT ;  /* 0x00003fff0b0b7892 */ /* 0x000fe2000f8ec03f */
        /* <DEDUP_REMOVED lines=12> */
[----:B------:R-:W-:Y:S01]  /*1850*/  CS2R R54, SRZ ;  /* 0x0000000000367805 */ /* 0x000fe2000001ff00 */
[----:B--23--:R-:W-:Y:S06]  /*1860*/  @!P0 BRA `(.L_x_18) ;  /* 0x0000000800588947 */ /* 0x00cfec0003800000 */
[----:B------:R-:W-:-:S13]  /*1870*/  ISETP.NE.AND P1, PT, R144, 0x3, PT ;  /* 0x000000039000780c */ /* 0x000fda0003f25270 */
[----:B------:R-:W-:Y:S05]  /*1880*/  @!P1 BRA `(.L_x_19) ;  /* 0x0000000000049947 */ /* 0x000fea0003800000 */
[----:B------:R-:W-:Y:S01]  /*1890*/  BPT.TRAP 0x1 ;  /* 0x000000040000795c */ /* 0x000fe20000300000 */
.L_x_19:
[----:B------:R-:W-:Y:S01]  /*18a0*/  ULEA UR6, UR5, UR10, 0x3 ;  /* 0x0000000a05067291 */ /* 0x000fe2000f8e183f */
[----:B------:R-:W-:-:S05]  /*18b0*/  IMAD.U32 R12, RZ, RZ, UR4 ;  /* 0x00000004ff0c7e24 */ /* 0x000fca000f8e00ff */
[----:B------:R-:W-:-:S04]  /*18c0*/  SHF.L.U32 R12, R12, 0x1f, RZ ;  /* 0x0000001f0c0c7819 */ /* 0x000fc800000006ff */
[----:B------:R0:W1:Y:S01]  /*18d0*/  SYNCS.PHASECHK.TRANS64.TRYWAIT P0, [UR6], R12 ;  /* 0x0000000cff0075a7 */ /* 0x0000620008000146 */
[----:B------:R-:W-:Y:S05]  /*18e0*/  @!P1 BRA `(.L_x_20) ;  /* 0x0000000000049947 */ /* 0x000fea0003800000 */
[----:B------:R-:W-:Y:S01]  /*18f0*/  BPT.TRAP 0x1 ;  /* 0x000000040000795c */ /* 0x000fe20000300000 */
.L_x_20:
[----:B-1----:R-:W-:Y:S05]  /*1900*/  @P0 BRA `(.L_x_21) ;  /* 0x0000000000080947 */ /* 0x002fea0003800000 */
[----:B------:R-:W1:Y:S02]  /*1910*/  SYNCS.PHASECHK.TRANS64.TRYWAIT P0, [UR6], R12 ;  /* 0x0000000cff0075a7 */ /* 0x000e640008000146 */
[----:B-1----:R-:W-:Y:S05]  /*1920*/  @!P0 BRA `(.L_x_22) ;  /* 0x0000008000ec8947 */ /* 0x002fea0003800000 */
.L_x_21:
[----:B------:R-:W-:Y:S01]  /*1930*/  UIADD3 UR6, UR10, 0x2c180, URZ ;  /* 0x0002c1800a067890 */ /* 0x000fe2000fffe03f */
[----:B------:R-:W-:Y:S01]  /*1940*/  WARPGROUP.ARRIVE ;  /* 0x00000000000079c5 */ /* 0x000fe20000000000 */
[----:B------:R-:W-:Y:S01]  /*1950*/  ULOP3.LUT UR8, UR11, 0x10000, URZ, 0xfc, !UPT ;  /* 0x000100000b087892 */ /* 0x000fe2000f8efc3f */
[----:B------:R-:W-:Y:S01]  /*1960*/  CS2R R20, SRZ ;  /* 0x0000000000147805 */ /* 0x000fe2000001ff00 */
[----:B------:R-:W-:Y:S01]  /*1970*/  USHF.R.U32.HI UR6, URZ, 0x4, UR6 ;  /* 0x000000043f067899 */ /* 0x000fe20008011606 */
[----:B------:R-:W-:Y:S01]  /*1980*/  CS2R R18, SRZ ;  /* 0x0000000000127805 */ /* 0x000fe2000001ff00 */
[----:B------:R-:W-:Y:S01]  /*1990*/  ULEA UR8, UR5, UR8, 0xa ;  /* 0x0000000805087291 */ /* 0x000fe2000f8e503f */
[----:B------:R-:W-:Y:S01]  /*19a0*/  CS2R R22, SRZ ;  /* 0x0000000000167805 */ /* 0x000fe2000001ff00 */
[----:B------:R-:W-:Y:S01]  /*19b0*/  ULOP3.LUT UR6, UR6, 0x3fff, URZ, 0xc0, !UPT ;  /* 0x00003fff06067892 */ /* 0x000fe2000f8ec03f */
[----:B------:R-:W-:Y:S01]  /*19c0*/  CS2R R88, SRZ ;  /* 0x0000000000587805 */ /* 0x000fe2000001ff00 */
[----:B------:R-:W-:Y:S01]  /*19d0*/  UMOV UR13, 0x80000020 ;  /* 0x80000020000d7882 */ /* 0x000fe20000000000 */
[----:B------:R-:W-:Y:S01]  /*19e0*/  UMOV UR15, 0x80000020 ;  /* 0x80000020000f7882 */ /* 0x000fe20000000000 */
[----:B------:R-:W-:Y:S01]  /*19f0*/  ULOP3.LUT UR6, UR6, 0x10000, URZ, 0xfc, !UPT ;  /* 0x0001000006067892 */ /* 0x000fe2000f8efc3f */
[----:B------:R-:W-:Y:S01]  /*1a00*/  CS2R R90, SRZ ;  /* 0x00000000005a7805 */ /* 0x000fe2000001ff00 */
[----:B------:R-:W-:Y:S01]  /*1a10*/  UMOV UR12, UR8 ;  /* 0x00000008000c7c82 */ /* 0x000fe20008000000 */
[----:B------:R-:W-:Y:S01]  /*1a20*/  CS2R R92, SRZ ;  /* 0x00000000005c7805 */ /* 0x000fe2000001ff00 */
[----:B------:R-:W-:Y:S01]  /*1a30*/  ULEA UR7, UR5, UR6, 0x8 ;  /* 0x0000000605077291 */ /* 0x000fe2000f8e403f */
[----:B------:R-:W-:Y:S01]  /*1a40*/  CS2R R94, SRZ ;  /* 0x00000000005e7805 */ /* 0x000fe2000001ff00 */
[----:B------:R-:W-:Y:S01]  /*1a50*/  UIADD3 UR6, UR8, 0x200, URZ ;  /* 0x0000020008067890 */ /* 0x000fe2000fffe03f */
[----:B------:R-:W-:-:S02]  /*1a60*/  CS2R R98, SRZ ;  /* 0x0000000000627805 */ /* 0x000fc4000001ff00 */
[----:B------:R-:W-:Y:S02]  /*1a70*/  CS2R R96, SRZ ;  /* 0x0000000000607805 */ /* 0x000fe4000001ff00 */
[----:B------:R-:W-:Y:S02]  /*1a80*/  CS2R R100, SRZ ;  /* 0x0000000000647805 */ /* 0x000fe4000001ff00 */
[----:B------:R-:W-:Y:S01]  /*1a90*/  CS2R R102, SRZ ;  /* 0x0000000000667805 */ /* 0x000fe2000001ff00 */
[----:B------:R-:W-:Y:S01]  /*1aa0*/  UMOV UR14, UR7 ;  /* 0x00000007000e7c82 */ /* 0x000fe20008000000 */
[----:B------:R-:W-:Y:S01]  /*1ab0*/  CS2R R104, SRZ ;  /* 0x0000000000687805 */ /* 0x000fe2000001ff00 */
[----:B------:R-:W-:Y:S01]  /*1ac0*/  QGMMA.64x64x32.F32.E5M2.E5M2 R56, gdesc[UR12], RZ, !UPT ;  /* 0x00e000000c3879f3 */ /* 0x000fe2000c7038ff */
[----:B------:R-:W-:Y:S01]  /*1ad0*/  UMOV UR12, UR6 ;  /* 0x00000006000c7c82 */ /* 0x000fe20008000000 */
[----:B------:R-:W-:Y:S01]  /*1ae0*/  UMOV UR13, 0x80000020 ;  /* 0x80000020000d7882 */ /* 0x000fe20000000000 */
[----:B------:R-:W-:Y:S01]  /*1af0*/  UMOV UR6, 0x2 ;  /* 0x0000000200067882 */ /* 0x000fe20000000000 */
[----:B------:R-:W-:Y:S01]  /*1b00*/  QGMMA.64x64x32.F32.E5M2.E5M2 R24, gdesc[UR12], RZ, !UPT ;  /* 0x00e000000c1879f3 */ /* 0x000fe2000c7038ff */
[----:B------:R-:W-:Y:S01]  /*1b10*/  UIADD3 UR14, UR7, 0x2, URZ ;  /* 0x00000002070e7890 */ /* 0x000fe2000fffe03f */
[----:B------:R-:W-:Y:S01]  /*1b20*/  CS2R R106, SRZ ;  /* 0x00000000006a7805 */ /* 0x000fe2000001ff00 */
[----:B------:R-:W-:Y:S01]  /*1b30*/  UIADD3 UR12, UR8, 0x2, URZ ;  /* 0x00000002080c7890 */ /* 0x000fe2000fffe03f */
[----:B------:R-:W-:Y:S01]  /*1b40*/  CS2R R110, SRZ ;  /* 0x00000000006e7805 */ /* 0x000fe2000001ff00 */
[----:B------:R-:W-:Y:S01]  /*1b50*/  ULDC UR7, c[0x0][0x50c] ;  /* 0x0001430000077ab9 */ /* 0x000fe20000000800 */
[----:B------:R-:W-:Y:S01]  /*1b60*/  UIADD3 UR8, UR8, 0x202, URZ ;  /* 0x0000020208087890 */ /* 0x000fe2000fffe03f */
[----:B------:R-:W-:Y:S01]  /*1b70*/  CS2R R108, SRZ ;  /* 0x00000000006c7805 */ /* 0x000fe2000001ff00 */
[----:B------:R-:W-:Y:S01]  /*1b80*/  UISETP.NE.AND UP0, UPT, UR7, 0x2, UPT ;  /* 0x000000020700788c */ /* 0x000fe2000bf05270 */
[----:B------:R-:W-:Y:S01]  /*1b90*/  CS2R R112, SRZ ;  /* 0x0000000000707805 */ /* 0x000fe2000001ff00 */
[----:B------:R-:W-:Y:S01]  /*1ba0*/  UMOV UR13, 0x80000020 ;  /* 0x80000020000d7882 */ /* 0x000fe20000000000 */
[----:B------:R-:W-:Y:S01]  /*1bb0*/  UMOV UR15, 0x80000020 ;  /* 0x80000020000f7882 */ /* 0x000fe20000000000 */
[----:B------:R-:W-:Y:S01]  /*1bc0*/  USEL UR7, URZ, 0x1, UP0 ;  /* 0x000000013f077887 */ /* 0x000fe20008000000 */
[----:B------:R-:W-:-:S02]  /*1bd0*/  CS2R R114, SRZ ;  /* 0x0000000000727805 */ /* 0x000fc4000001ff00 */
[----:B------:R-:W-:Y:S02]  /*1be0*/  CS2R R116, SRZ ;  /* 0x0000000000747805 */ /* 0x000fe4000001ff00 */
[----:B------:R-:W-:Y:S02]  /*1bf0*/  CS2R R118, SRZ ;  /* 0x0000000000767805 */ /* 0x000fe4000001ff00 */
[----:B------:R-:W-:Y:S02]  /*1c00*/  CS2R R120, SRZ ;  /* 0x0000000000787805 */ /* 0x000fe4000001ff00 */
[----:B------:R-:W-:Y:S02]  /*1c10*/  CS2R R122, SRZ ;  /* 0x00000000007a7805 */ /* 0x000fe4000001ff00 */
[----:B------:R-:W-:Y:S02]  /*1c20*/  ISETP.NE.AND P0, PT, RZ, UR7, PT ;  /* 0x00000007ff007c0c */ /* 0x000fe4000bf05270 */
        /* <DEDUP_REMOVED lines=10> */
[----:B------:R-:W-:Y:S02]  /*1cd0*/  IMAD.MOV.U32 R145, RZ, RZ, RZ ;  /* 0x000000ffff917224 */ /* 0x000fe400078e00ff */
[----:B------:R-:W-:Y:S01]  /*1ce0*/  IMAD.MOV.U32 R147, RZ, RZ, RZ ;  /* 0x000000ffff937224 */ /* 0x000fe200078e00ff */
[----:B------:R-:W-:Y:S01]  /*1cf0*/  QGMMA.64x64x32.F32.E5M2.E5M2 R56, gdesc[UR12], R56 ;  /* 0x00e000000c3879f3 */ /* 0x000fe20008703838 */
[----:B------:R-:W-:Y:S01]  /*1d00*/  UMOV UR12, UR8 ;  /* 0x00000008000c7c82 */ /* 0x000fe20008000000 */
[----:B------:R-:W-:-:S02]  /*1d10*/  UMOV UR13, 0x80000020 ;  /* 0x80000020000d7882 */ /* 0x000fc40000000000 */
[----:B------:R-:W-:Y:S01]  /*1d20*/  QGMMA.64x64x32.F32.E5M2.E5M2 R24, gdesc[UR12], R24, gsb0 ;  /* 0x00e000000c1879f3 */ /* 0x000fe20008003818 */
[----:B------:R-:W-:Y:S05]  /*1d30*/  @!P0 BRA `(.L_x_23) ;  /* 0x0000000400088947 */ /* 0x000fea0003800000 */
[----:B------:R-:W-:Y:S02]  /*1d40*/  WARPGROUP.DEPBAR.LE gsb0, 0x0 ;  /* 0x00008000000079c5 */ /* 0x000fe40000010000 */
[----:B------:R-:W-:-:S01]  /*1d50*/  FADD R147, RZ, R56 ;  /* 0x00000038ff937221 */ /* 0x000fc20000000000 */
[----:B------:R-:W-:Y:S01]  /*1d60*/  FADD R142, RZ, R57 ;  /* 0x00000039ff8e7221 */ /* 0x000fe20000000000 */
        /* <DEDUP_REMOVED lines=62> */
[----:B------:R-:W-:-:S06]  /*2150*/  UMOV UR6, URZ ;  /* 0x0000003f00067c82 */ /* 0x000fcc0008000000 */
.L_x_23:
[----:B------:R-:W-:-:S04]  /*2160*/  UIADD3 UR18, UR5, 0x1, URZ ;  /* 0x0000000105127890 */ /* 0x000fc8000fffe03f */
[----:B------:R-:W-:-:S04]  /*2170*/  UISETP.NE.AND UP0, UPT, UR18, 0xb, UPT ;  /* 0x0000000b1200788c */ /* 0x000fc8000bf05270 */
[----:B------:R-:W-:Y:S02]  /*2180*/  USEL UR8, URZ, 0x1, UP0 ;  /* 0x000000013f087887 */ /* 0x000fe40008000000 */
[----:B------:R-:W-:Y:S02]  /*2190*/  USEL UR18, UR18, URZ, UP0 ;  /* 0x0000003f12127287 */ /* 0x000fe40008000000 */
[----:B------:R-:W-:-:S06]  /*21a0*/  ULOP3.LUT UR8, UR4, UR8, URZ, 0x3c, !UPT ;  /* 0x0000000804087292 */ /* 0x000fcc000f8e3c3f */
[----:B------:R-:W-:Y:S01]  /*21b0*/  IMAD.U32 R16, RZ, RZ, UR8 ;  /* 0x00000008ff107e24 */ /* 0x000fe2000f8e00ff */
[----:B------:R-:W-:-:S06]  /*21c0*/  UMOV UR8, 0x1 ;  /* 0x0000000100087882 */ /* 0x000fcc0000000000 */
.L_x_18:
[----:B------:R-:W-:-:S04]  /*21d0*/  UISETP.LT.AND UP0, UPT, UR9, 0x1, UPT ;  /* 0x000000010900788c */ /* 0x000fc8000bf01270 */
[----:B------:R-:W-:-:S04]  /*21e0*/  USEL UR12, UR9, 0x1, UP0 ;  /* 0x00000001090c7887 */ /* 0x000fc80008000000 */
[----:B------:R-:W-:-:S04]  /*21f0*/  UIADD3 UR12, UR9, -UR12, URZ ;  /* 0x8000000c090c7290 */ /* 0x000fc8000fffe03f */
[----:B------:R-:W-:-:S06]  /*2200*/  UISETP.GE.AND UP0, UPT, UR12, 0x1, UPT ;  /* 0x000000010c00788c */ /* 0x000fcc000bf06270 */
[----:B------:R-:W-:-:S13]  /*2210*/  PLOP3.LUT P0, PT, PT, PT, UP0, 0x80, 0x0 ;  /* 0x000000000000781c */ /* 0x000fda0003f0f008 */
[----:B------:R-:W-:Y:S05]  /*2220*/  @!P0 BRA `(.L_x_24) ;  /* 0x0000000800308947 */ /* 0x000fea0003800000 */
[----:B01----:R-:W-:Y:S01]  /*2230*/  IMAD.U32 R12, RZ, RZ, UR12 ;  /* 0x0000000cff0c7e24 */ /* 0x003fe2000f8e00ff */
[----:B------:R-:W-:Y:S01]  /*2240*/  ULDC UR20, c[0x0][0x50c] ;  /* 0x0001430000147ab9 */ /* 0x000fe20000000800 */
[----:B------:R-:W-:-:S07]  /*2250*/  IMAD.U32 R13, RZ, RZ, UR5 ;  /* 0x00000005ff0d7e24 */ /* 0x000fce000f8e00ff */
.L_x_32:
[----:B------:R-:W-:-:S13]  /*2260*/  ISETP.NE.AND P1, PT, R144, 0x3, PT ;  /* 0x000000039000780c */ /* 0x000fda0003f25270 */
[----:B------:R-:W-:Y:S05]  /*2270*/  @!P1 BRA `(.L_x_25) ;  /* 0x0000000000049947 */ /* 0x000fea0003800000 */
[----:B------:R-:W-:Y:S01]  /*2280*/  BPT.TRAP 0x1 ;  /* 0x000000040000795c */ /* 0x000fe20000300000 */
.L_x_25:
[----:B------:R-:W0:Y:S01]  /*2290*/  S2UR UR12, SR_CgaCtaId ;  /* 0x00000000000c79c3 */ /* 0x000e220000008800 */
[----:B------:R-:W-:Y:S01]  /*22a0*/  UMOV UR10, 0x400 ;  /* 0x00000400000a7882 */ /* 0x000fe20000000000 */
[----:B------:R-:W-:Y:S01]  /*22b0*/  SHF.L.U32 R14, R16, 0x1f, RZ ;  /* 0x0000001f100e7819 */ /* 0x000fe200000006ff */
[----:B0-----:R-:W-:-:S04]  /*22c0*/  ULEA UR10, UR12, UR10, 0x18 ;  /* 0x0000000a0c0a7291 */ /* 0x001fc8000f8ec03f */
[----:B------:R-:W-:-:S09]  /*22d0*/  ULEA UR12, UR18, UR10, 0x3 ;  /* 0x0000000a120c7291 */ /* 0x000fd2000f8e183f */
[----:B------:R0:W1:Y:S01]  /*22e0*/  SYNCS.PHASECHK.TRANS64.TRYWAIT P0, [UR12], R14 ;  /* 0x0000000eff0075a7 */ /* 0x000062000800014c */
[----:B------:R-:W-:Y:S05]  /*22f0*/  @!P1 BRA `(.L_x_26) ;  /* 0x0000000000049947 */ /* 0x000fea0003800000 */
[----:B------:R-:W-:Y:S01]  /*2300*/  BPT.TRAP 0x1 ;  /* 0x000000040000795c */ /* 0x000fe20000300000 */
.L_x_26:
[----:B-1----:R-:W-:Y:S05]  /*2310*/  @P0 BRA `(.L_x_27) ;  /* 0x0000000000080947 */ /* 0x002fea0003800000 */
[----:B------:R-:W1:Y:S02]  /*2320*/  SYNCS.PHASECHK.TRANS64.TRYWAIT P0, [UR12], R14 ;  /* 0x0000000eff0075a7 */ /* 0x000e64000800014c */
[----:B-1----:R-:W-:Y:S05]  /*2330*/  @!P0 BRA `(.L_x_28) ;  /* 0x0000007800808947 */ /* 0x002fea0003800000 */
.L_x_27:
[----:B------:R-:W-:Y:S01]  /*2340*/  UIADD3 UR12, UR10, 0x2c180, URZ ;  /* 0x0002c1800a0c7890 */ /* 0x000fe2000fffe03f */
[----:B------:R-:W-:Y:S01]  /*2350*/  WARPGROUP.ARRIVE ;  /* 0x00000000000079c5 */ /* 0x000fe20000000000 */
[----:B------:R-:W-:Y:S02]  /*2360*/  UISETP.NE.AND UP0, UPT, UR7, URZ, UPT ;  /* 0x0000003f0700728c */ /* 0x000fe4000bf05270 */
[----:B------:R-:W-:Y:S02]  /*2370*/  USHF.R.U32.HI UR12, URZ, 0x4, UR12 ;  /* 0x000000043f0c7899 */ /* 0x000fe4000801160c */
[----:B------:R-:W-:Y:S02]  /*2380*/  USEL UR8, UR8, URZ, !UP0 ;  /* 0x0000003f08087287 */ /* 0x000fe4000c000000 */
[----:B------:R-:W-:Y:S02]  /*2390*/  ULOP3.LUT UR12, UR12, 0x3fff, URZ, 0xc0, !UPT ;  /* 0x00003fff0c0c7892 */ /* 0x000fe4000f8ec03f */
[----:B------:R-:W-:-:S02]  /*23a0*/  ULOP3.LUT UR7, UR11, 0x10000, URZ, 0xfc, !UPT ;  /* 0x000100000b077892 */ /* 0x000fc4000f8efc3f */
[----:B------:R-:W-:Y:S02]  /*23b0*/  ULOP3.LUT UR12, UR12, 0x10000, URZ, 0xfc, !UPT ;  /* 0x000100000c0c7892 */ /* 0x000fe4000f8efc3f */
[----:B------:R-:W-:Y:S02]  /*23c0*/  UISETP.NE.U32.AND UP0, UPT, UR8, URZ, UPT ;  /* 0x0000003f0800728c */ /* 0x000fe4000bf05070 */
[----:B------:R-:W-:Y:S02]  /*23d0*/  ULEA UR8, UR18, UR7, 0xa ;  /* 0x0000000712087291 */ /* 0x000fe4000f8e503f */
[----:B------:R-:W-:Y:S02]  /*23e0*/  ULEA UR7, UR18, UR12, 0x8 ;  /* 0x0000000c12077291 */ /* 0x000fe4000f8e403f */
[----:B------:R-:W-:Y:S01]  /*23f0*/  UIADD3 UR19, UR8, 0x200, URZ ;  /* 0x0000020008137890 */ /* 0x000fe2000fffe03f */
[----:B------:R-:W-:Y:S02]  /*2400*/  UMOV UR13, 0x80000020 ;  /* 0x80000020000d7882 */ /* 0x000fe40000000000 */
[----:B------:R-:W-:Y:S01]  /*2410*/  UMOV UR12, UR8 ;  /* 0x00000008000c7c82 */ /* 0x000fe20008000000 */
[----:B------:R-:W-:Y:S01]  /*2420*/  UMOV UR15, 0x80000020 ;  /* 0x80000020000f7882 */ /* 0x000fe20000000000 */
[----:B------:R-:W-:Y:S01]  /*2430*/  UMOV UR14, UR7 ;  /* 0x00000007000e7c82 */ /* 0x000fe20008000000 */
[----:B------:R-:W-:Y:S01]  /*2440*/  UIADD3 UR6, UR6, 0x2, URZ ;  /* 0x0000000206067890 */ /* 0x000fe2000fffe03f */
[----:B------:R-:W-:Y:S01]  /*2450*/  QGMMA.64x64x32.F32.E5M2.E5M2 R56, gdesc[UR12], R56, UP0 ;  /* 0x00e000000c3879f3 */ /* 0x000fe2000bf03838 */
[----:B------:R-:W-:Y:S01]  /*2460*/  UMOV UR12, UR19 ;  /* 0x00000013000c7c82 */ /* 0x000fe20008000000 */
[----:B------:R-:W-:-:S02]  /*2470*/  UMOV UR13, 0x80000020 ;  /* 0x80000020000d7882 */ /* 0x000fc40000000000 */
[----:B------:R-:W-:Y:S01]  /*2480*/  QGMMA.64x64x32.F32.E5M2.E5M2 R24, gdesc[UR12], R24, UP0 ;  /* 0x00e000000c1879f3 */ /* 0x000fe2000bf03818 */
[----:B------:R-:W-:Y:S02]  /*2490*/  UIADD3 UR12, UR8, 0x2, URZ ;  /* 0x00000002080c7890 */ /* 0x000fe4000fffe03f */
[----:B------:R-:W-:Y:S02]  /*24a0*/  UIADD3 UR14, UR7, 0x2, URZ ;  /* 0x00000002070e7890 */ /* 0x000fe4000fffe03f */
[----:B------:R-:W-:Y:S01]  /*24b0*/  UIADD3 UR8, UR8, 0x202, URZ ;  /* 0x0000020208087890 */ /* 0x000fe2000fffe03f */
[----:B------:R-:W-:Y:S01]  /*24c0*/  UMOV UR13, 0x80000020 ;  /* 0x80000020000d7882 */ /* 0x000fe20000000000 */
[----:B------:R-:W-:Y:S01]  /*24d0*/  UMOV UR15, 0x80000020 ;  /* 0x80000020000f7882 */ /* 0x000fe20000000000 */
[----:B------:R-:W-:-:S04]  /*24e0*/  UISETP.NE.AND UP0, UPT, UR6, UR20, UPT ;  /* 0x000000140600728c */ /* 0x000fc8000bf05270 */
[----:B------:R-:W-:-:S06]  /*24f0*/  USEL UR7, URZ, 0x1, UP0 ;  /* 0x000000013f077887 */ /* 0x000fcc0008000000 */
[----:B------:R-:W-:Y:S01]  /*2500*/  ISETP.NE.AND P0, PT, RZ, UR7, PT ;  /* 0x00000007ff007c0c */ /* 0x000fe2000bf05270 */
[----:B------:R-:W-:Y:S01]  /*2510*/  QGMMA.64x64x32.F32.E5M2.E5M2 R56, gdesc[UR12], R56 ;  /* 0x00e000000c3879f3 */ /* 0x000fe20008703838 */
[----:B------:R-:W-:Y:S01]  /*2520*/  UMOV UR12, UR8 ;  /* 0x00000008000c7c82 */ /* 0x000fe20008000000 */
[----:B------:R-:W-:Y:S02]  /*2530*/  UMOV UR13, 0x80000020 ;  /* 0x80000020000d7882 */ /* 0x000fe40000000000 */
[----:B------:R-:W-:Y:S03]  /*2540*/  QGMMA.64x64x32.F32.E5M2.E5M2 R24, gdesc[UR12], R24, gsb0 ;  /* 0x00e000000c1879f3 */ /* 0x000fe60008003818 */
[----:B------:R-:W-:-:S05]  /*2550*/  WARPGROUP.DEPBAR.LE gsb0, 0x1 ;  /* 0x00008000000079c5 */ /* 0x000fca0000010100 */
[----:B------:R-:W-:Y:S05]  /*2560*/  @!P0 BRA `(.L_x_29) ;  /* 0x0000000400088947 */ /* 0x000fea0003800000 */
[----:B------:R-:W-:Y:S02]  /*2570*/  WARPGROUP.DEPBAR.LE gsb0, 0x0 ;  /* 0x00008000000079c5 */ /* 0x000fe40000010000 */
[----:B------:R-:W-:-:S01]  /*2580*/  FADD R147, R56, R147 ;  /* 0x0000009338937221 */ /* 0x000fc20000000000 */
[----:B------:R-:W-:Y:S01]  /*2590*/  FADD R142, R57, R142 ;  /* 0x0000008e398e7221 */ /* 0x000fe20000000000 */
        /* <DEDUP_REMOVED lines=62> */
[----:B------:R-:W-:-:S06]  /*2980*/  UMOV UR6, URZ ;  /* 0x0000003f00067c82 */ /* 0x000fcc0008000000 */
.L_x_29:
[----:B------:R-:W-:Y:S05]  /*2990*/  @!P1 BRA `(.L_x_30) ;  /* 0x0000000000049947 */ /* 0x000fea0003800000 */
[----:B------:R-:W-:Y:S01]  /*29a0*/  BPT.TRAP 0x1 ;  /* 0x000000040000795c */ /* 0x000fe20000300000 */
.L_x_30:
[----:B------:R-:W-:-:S13]  /*29b0*/  ISETP.NE.AND P0, PT, R5, RZ, PT ;  /* 0x000000ff0500720c */ /* 0x000fda0003f05270 */
[----:B01----:R-:W-:-:S05]  /*29c0*/  @P0 LEA R14, R13, UR10, 0x3 ;  /* 0x0000000a0d0e0c11 */ /* 0x003fca000f8e18ff */
[----:B------:R-:W-:-:S05]  /*29d0*/  @P0 VIADD R15, R14, 0x58 ;  /* 0x000000580e0f0836 */ /* 0x000fca0000000000 */
[----:B------:R-:W-:-:S04]  /*29e0*/  @P0 PRMT R15, R6, 0x654, R15 ;  /* 0x00000654060f0816 */ /* 0x000fc8000000000f */
[----:B------:R0:W-:Y:S01]  /*29f0*/  @P0 SYNCS.ARRIVE.TRANS64.RED.A1T0 RZ, [R15+URZ], RZ ;  /* 0x000000ff0fff09a7 */ /* 0x0001e2000810043f */
[----:B------:R-:W-:-:S13]  /*2a00*/  ISETP.GT.U32.AND P0, PT, R4, 0x1, PT ;  /* 0x000000010400780c */ /* 0x000fda0003f04070 */
[----:B0-----:R-:W-:Y:S05]  /*2a10*/  @P0 BRA `(.L_x_31) ;  /* 0x0000000000040947 */ /* 0x001fea0003800000 */
[----:B------:R-:W-:Y:S01]  /*2a20*/  BPT.TRAP 0x1 ;  /* 0x000000040000795c */ /* 0x000fe20000300000 */
.L_x_31:
[----:B------:R-:W-:Y:S01]  /*2a30*/  UIADD3 UR18, UR18, 0x1, URZ ;  /* 0x0000000112127890 */ /* 0x000fe2000fffe03f */
[C---:B------:R-:W-:Y:S01]  /*2a40*/  ISETP.GT.AND P1, PT, R12.reuse, 0x1, PT ;  /* 0x000000010c00780c */ /* 0x040fe20003f24270 */
[----:B------:R-:W-:Y:S02]  /*2a50*/  VIADD R13, R13, 0x1 ;  /* 0x000000010d0d7836 */ /* 0x000fe40000000000 */
[----:B------:R-:W-:Y:S01]  /*2a60*/  UISETP.NE.AND UP0, UPT, UR18, 0xb, UPT ;  /* 0x0000000b1200788c */ /* 0x000fe2000bf05270 */
[----:B------:R-:W-:Y:S02]  /*2a70*/  VIADD R12, R12, 0xffffffff ;  /* 0xffffffff0c0c7836 */ /* 0x000fe40000000000 */
[C---:B------:R-:W-:Y:S01]  /*2a80*/  ISETP.NE.AND P0, PT, R13.reuse, 0xb, PT ;  /* 0x0000000b0d00780c */ /* 0x040fe20003f05270 */
[----:B------:R-:W-:Y:S02]  /*2a90*/  USEL UR8, URZ, 0x1, UP0 ;  /* 0x000000013f087887 */ /* 0x000fe40008000000 */
[----:B------:R-:W-:Y:S01]  /*2aa0*/  USEL UR18, UR18, URZ, UP0 ;  /* 0x0000003f12127287 */ /* 0x000fe20008000000 */
[----:B------:R-:W-:-:S03]  /*2ab0*/  SEL R13, R13, RZ, P0 ;  /* 0x000000ff0d0d7207 */ /* 0x000fc60000000000 */
[----:B------:R-:W-:Y:S01]  /*2ac0*/  LOP3.LUT R16, R16, UR8, RZ, 0x3c, !PT ;  /* 0x0000000810107c12 */ /* 0x000fe2000f8e3cff */
[----:B------:R-:W-:Y:S01]  /*2ad0*/  UMOV UR8, 0x1 ;  /* 0x0000000100087882 */ /* 0x000fe20000000000 */
[----:B------:R-:W-:Y:S06]  /*2ae0*/  @P1 BRA `(.L_x_32) ;  /* 0xfffffff400dc1947 */ /* 0x000fec000383ffff */
.L_x_24:
[----:B------:R-:W-:Y:S01]  /*2af0*/  UISETP.NE.AND UP0, UPT, UR6, URZ, UPT ;  /* 0x0000003f0600728c */ /* 0x000fe2000bf05270 */
[----:B01----:R-:W0:Y:S03]  /*2b00*/  LDC R12, c[0x0][0x28c] ;  /* 0x0000a300ff0c7b82 */ /* 0x003e260000000800 */
[----:B------:R-:W-:-:S06]  /*2b10*/  USEL UR6, URZ, 0x1, !UP0 ;  /* 0x000000013f067887 */ /* 0x000fcc000c000000 */
[----:B------:R-:W-:Y:S02]  /*2b20*/  ISETP.NE.AND P0, PT, RZ, UR6, PT ;  /* 0x00000006ff007c0c */ /* 0x000fe4000bf05270 */
[----:B0-----:R-:W-:-:S11]  /*2b30*/  ISETP.GE.AND P1, PT, R12, 0x1, PT ;  /* 0x000000010c00780c */ /* 0x001fd60003f26270 */
[----:B------:R-:W-:Y:S05]  /*2b40*/  @!P0 BRA `(.L_x_33) ;  /* 0x0000000400048947 */ /* 0x000fea0003800000 */
[----:B------:R-:W-:Y:S02]  /*2b50*/  WARPGROUP.DEPBAR.LE gsb0, 0x0 ;  /* 0x00008000000079c5 */ /* 0x000fe40000010000 */
[----:B------:R-:W-:Y:S01]  /*2b60*/  FADD R147, R56, R147 ;  /* 0x0000009338937221 */ /* 0x000fe20000000000 */
        /* <DEDUP_REMOVED lines=62> */
[----:B------:R-:W-:-:S07]  /*2f50*/  FADD R20, R20, R55 ;  /* 0x0000003714147221 */ /* 0x000fce0000000000 */
.L_x_33:
[----:B------:R-:W-:Y:S02]  /*2f60*/  WARPGROUP.DEPBAR.LE gsb0, 0x0 ;  /* 0x00008000000079c5 */ /* 0x000fe40000010000 */
[----:B------:R-:W-:Y:S05]  /*2f70*/  @!P1 BRA `(.L_x_34) ;  /* 0x0000000000549947 */ /* 0x000fea0003800000 */
[----:B------:R-:W-:-:S13]  /*2f80*/  ISETP.NE.AND P0, PT, R144, 0x3, PT ;  /* 0x000000039000780c */ /* 0x000fda0003f05270 */
[----:B------:R-:W-:Y:S05]  /*2f90*/  @!P0 BRA `(.L_x_35) ;  /* 0x0000000000048947 */ /* 0x000fea0003800000 */
[----:B------:R-:W-:Y:S01]  /*2fa0*/  BPT.TRAP 0x1 ;  /* 0x000000040000795c */ /* 0x000fe20000300000 */
.L_x_35:
[----:B------:R-:W-:Y:S01]  /*2fb0*/  ISETP.NE.AND P0, PT, R5, RZ, PT ;  /* 0x000000ff0500720c */ /* 0x000fe20003f05270 */
[----:B------:R-:W-:Y:S01]  /*2fc0*/  BSSY B0, `(.L_x_36) ;  /* 0x000000e000007945 */ /* 0x000fe20003800000 */
[----:B------:R-:W-:-:S11]  /*2fd0*/  ISETP.GT.U32.AND P1, PT, R4, 0x1, PT ;  /* 0x000000010400780c */ /* 0x000fd60003f24070 */
[----:B------:R-:W-:Y:S05]  /*2fe0*/  @!P0 BRA `(.L_x_37) ;  /* 0x00000000002c8947 */ /* 0x000fea0003800000 */
[----:B------:R-:W-:-:S04]  /*2ff0*/  UISETP.LT.AND UP0, UPT, UR9, 0x1, UPT ;  /* 0x000000010900788c */ /* 0x000fc8000bf01270 */
[----:B------:R-:W-:-:S04]  /*3000*/  USEL UR8, UR9, 0x1, UP0 ;  /* 0x0000000109087887 */ /* 0x000fc80008000000 */
[----:B------:R-:W-:-:S04]  /*3010*/  UIADD3 UR8, UR5, UR9, -UR8 ;  /* 0x0000000905087290 */ /* 0x000fc8000fffe808 */
[----:B------:R-:W-:-:S04]  /*3020*/  UIMAD.WIDE.U32 UR6, UR8, -0x45d1745d, URZ ;  /* 0xba2e8ba3080678a5 */ /* 0x000fc8000f8e003f */
[----:B------:R-:W-:-:S04]  /*3030*/  USHF.R.U32.HI UR6, URZ, 0x3, UR7 ;  /* 0x000000033f067899 */ /* 0x000fc80008011607 */
[----:B------:R-:W-:-:S04]  /*3040*/  UIMAD UR8, UR6, -0xb, UR8 ;  /* 0xfffffff5060878a4 */ /* 0x000fc8000f8e0208 */
[----:B------:R-:W-:-:S04]  /*3050*/  ULEA UR8, UR8, UR10, 0x3 ;  /* 0x0000000a08087291 */ /* 0x000fc8000f8e183f */
[----:B------:R-:W-:-:S06]  /*3060*/  UIADD3 UR8, UR8, 0x58, URZ ;  /* 0x0000005808087890 */ /* 0x000fcc000fffe03f */
[----:B------:R-:W-:-:S05]  /*3070*/  IMAD.U32 R13, RZ, RZ, UR8 ;  /* 0x00000008ff0d7e24 */ /* 0x000fca000f8e00ff */
[----:B------:R-:W-:-:S04]  /*3080*/  PRMT R12, R6, 0x654, R13 ;  /* 0x00000654060c7816 */ /* 0x000fc8000000000d */
[----:B------:R0:W-:Y:S03]  /*3090*/  SYNCS.ARRIVE.TRANS64.RED.A1T0 RZ, [R12+URZ], RZ ;  /* 0x000000ff0cff79a7 */ /* 0x0001e6000810043f */
.L_x_37:
[----:B------:R-:W-:Y:S05]  /*30a0*/  BSYNC B0 ;  /* 0x0000000000007941 */ /* 0x000fea0003800000 */
.L_x_36:
[----:B------:R-:W-:Y:S05]  /*30b0*/  @P1 BRA `(.L_x_34) ;  /* 0x0000000000041947 */ /* 0x000fea0003800000 */
[----:B------:R-:W-:Y:S01]  /*30c0*/  BPT.TRAP 0x1 ;  /* 0x000000040000795c */ /* 0x000fe20000300000 */
.L_x_34:
[----:B------:R-:W1:Y:S01]  /*30d0*/  LDC R16, c[0x0][0x288] ;  /* 0x0000a200ff107b82 */ /* 0x000e620000000800 */
[----:B------:R-:W-:Y:S01]  /*30e0*/  IMAD.SHL.U32 R33, R11, 0x40, RZ ;  /* 0x000000400b217824 */ /* 0x000fe200078e00ff */
[--C-:B0-----:R-:W-:Y:S01]  /*30f0*/  SHF.R.U32.HI R12, RZ, 0x2, R0.reuse ;  /* 0x00000002ff0c7819 */ /* 0x101fe20000011600 */
[----:B------:R-:W-:Y:S01]  /*3100*/  UIADD3 UR5, UR9, UR5, URZ ;  /* 0x0000000509057290 */ /* 0x000fe2000fffe03f */
[----:B------:R-:W-:Y:S01]  /*3110*/  LOP3.LUT R14, R0, 0x60, RZ, 0xc0, !PT ;  /* 0x00000060000e7812 */ /* 0x000fe200078ec0ff */
[----:B------:R-:W-:Y:S01]  /*3120*/  IMAD.SHL.U32 R34, R10, 0x100, RZ ;  /* 0x000001000a227824 */ /* 0x000fe200078e00ff */
[----:B------:R-:W-:Y:S01]  /*3130*/  SHF.R.U32.HI R15, RZ, 0x7, R0 ;  /* 0x00000007ff0f7819 */ /* 0x000fe20000011600 */
[----:B------:R-:W-:Y:S01]  /*3140*/  UISETP.GT.U32.AND UP0, UPT, UR5, 0xa, UPT ;  /* 0x0000000a0500788c */ /* 0x000fe2000bf04070 */
[----:B------:R-:W-:Y:S01]  /*3150*/  LOP3.LUT R13, R12, 0x7, RZ, 0xc0, !PT ;  /* 0x000000070c0d7812 */ /* 0x000fe200078ec0ff */
[C---:B------:R-:W-:Y:S01]  /*3160*/  IMAD.SHL.U32 R26, R0.reuse, 0x2, RZ ;  /* 0x00000002001a7824 */ /* 0x040fe200078e00ff */
[----:B------:R-:W-:Y:S01]  /*3170*/  SHF.R.U32.HI R14, RZ, 0x1, R14 ;  /* 0x00000001ff0e7819 */ /* 0x000fe2000001160e */
[----:B------:R-:W-:Y:S01]  /*3180*/  ULDC UR12, c[0x0][0x284] ;  /* 0x0000a100000c7ab9 */ /* 0x000fe20000000800 */
[----:B------:R-:W-:Y:S01]  /*3190*/  LOP3.LUT R12, R15, 0x1, RZ, 0xc0, !PT ;  /* 0x000000010f0c7812 */ /* 0x000fe200078ec0ff */
[----:B------:R-:W-:Y:S01]  /*31a0*/  UISETP.LT.U32.AND UP0, UPT, UR9, 0xb, UP0 ;  /* 0x0000000b0900788c */ /* 0x000fe20008701070 */
[----:B------:R-:W-:Y:S01]  /*31b0*/  IADD3 R17, RZ, -R14, -R13 ;  /* 0x8000000eff117210 */ /* 0x000fe20007ffe80d */
[----:B------:R-:W-:Y:S01]  /*31c0*/  UISETP.GE.U32.AND UP1, UPT, UR9, 0xb, UPT ;  /* 0x0000000b0900788c */ /* 0x000fe2000bf26070 */
[----:B------:R-:W-:Y:S01]  /*31d0*/  LOP3.LUT R15, R0, 0x3, RZ, 0xc0, !PT ;  /* 0x00000003000f7812 */ /* 0x000fe200078ec0ff */
[C---:B------:R-:W-:Y:S01]  /*31e0*/  IMAD.SHL.U32 R24, R12.reuse, 0x40, RZ ;  /* 0x000000400c187824 */ /* 0x040fe200078e00ff */
[----:B------:R-:W-:Y:S01]  /*31f0*/  SHF.R.S32.HI R29, RZ, 0x1f, R7 ;  /* 0x0000001fff1d7819 */ /* 0x000fe20000011407 */
[----:B------:R-:W-:Y:S01]  /*3200*/  UIMAD.WIDE.U32 UR6, UR5, -0x45d1745d, URZ ;  /* 0xba2e8ba3050678a5 */ /* 0x000fe2000f8e003f */
[C---:B------:R-:W-:Y:S01]  /*3210*/  LOP3.LUT R26, R33.reuse, 0x6, R26, 0xf8, !PT ;  /* 0x00000006211a7812 */ /* 0x040fe200078ef81a */
[----:B------:R-:W-:Y:S01]  /*3220*/  USEL UR8, URZ, 0x1, !UP0 ;  /* 0x000000013f087887 */ /* 0x000fe2000c000000 */
[----:B------:R-:W-:Y:S01]  /*3230*/  IMAD R17, R12, -0x40, R17 ;  /* 0xffffffc00c117824 */ /* 0x000fe200078e0211 */
[----:B------:R-:W-:Y:S01]  /*3240*/  ULDC.64 UR10, c[0x0][0x5d0] ;  /* 0x00017400000a7ab9 */ /* 0x000fe20000000a00 */
[----:B-1----:R-:W-:Y:S01]  /*3250*/  ISETP.GE.AND P0, PT, R33, R16, PT ;  /* 0x000000102100720c */ /* 0x002fe20003f06270 */
[----:B------:R-:W-:Y:S01]  /*3260*/  IMAD R12, R15, -0x2, R16 ;  /* 0xfffffffe0f0c7824 */ /* 0x000fe200078e0210 */
[----:B------:R-:W-:Y:S01]  /*3270*/  SHF.R.S32.HI R27, RZ, 0x1f, R26 ;  /* 0x0000001fff1b7819 */ /* 0x000fe2000001141a */
[----:B------:R-:W-:Y:S01]  /*3280*/  IMAD R16, R29, UR10, RZ ;  /* 0x0000000a1d107c24 */ /* 0x000fe2000f8e02ff */
[----:B------:R-:W-:Y:S01]  /*3290*/  ISETP.GE.OR P0, PT, R34, UR12, P0 ;  /* 0x0000000c22007c0c */ /* 0x000fe20008706670 */
[----:B------:R-:W-:Y:S01]  /*32a0*/  USHF.R.U32.HI UR6, URZ, 0x3, UR7 ;  /* 0x000000033f067899 */ /* 0x000fe20008011607 */
[----:B------:R-:W-:Y:S01]  /*32b0*/  LOP3.LUT R35, R24, 0x40, R13, 0xe2, !PT ;  /* 0x0000004018237812 */ /* 0x000fe200078ee20d */
[----:B------:R-:W-:Y:S01]  /*32c0*/  ULOP3.LUT UR4, UR4, UR8, URZ, 0x3c, !UPT ;  /* 0x0000000804047292 */ /* 0x000fe2000f8e3c3f */
[----:B------:R-:W-:Y:S01]  /*32d0*/  IMAD.WIDE R24, R10, 0x100, RZ ;  /* 0x000001000a187825 */ /* 0x000fe200078e02ff */
[----:B------:R-:W-:Y:S01]  /*32e0*/  UIMAD UR5, UR6, -0xb, UR5 ;  /* 0xfffffff5060578a4 */ /* 0x000fe2000f8e0205 */
[----:B------:R-:W-:Y:S01]  /*32f0*/  IADD3 R34, -R34, UR12, R17 ;  /* 0x0000000c22227c10 */ /* 0x000fe2000fffe111 */
[----:B------:R-:W-:Y:S01]  /*3300*/  @UP1 ULOP3.LUT UR4, UR4, 0x1, UR6, 0x78, !UPT ;  /* 0x0000000104041892 */ /* 0x000fe2000f8e7806 */
[C---:B------:R-:W-:Y:S01]  /*3310*/  IMAD R13, R7.reuse, UR11, R16 ;  /* 0x0000000b070d7c24 */ /* 0x040fe2000f8e0210 */
[----:B------:R-:W-:Y:S01]  /*3320*/  LOP3.LUT R35, R24, R35, R14, 0xfe, !PT ;  /* 0x0000002318237212 */ /* 0x000fe200078efe0e */
[----:B------:R-:W-:-:S04]  /*3330*/  IMAD.WIDE.U32 R10, R7, UR10, R26 ;  /* 0x0000000a070a7c25 */ /* 0x000fc8000f8e001a */
[----:B------:R-:W-:Y:S02]  /*3340*/  IMAD.IADD R11, R11, 0x1, R13 ;  /* 0x000000010b0b7824 */ /* 0x000fe400078e020d */
[----:B------:R-:W-:Y:S02]  /*3350*/  IMAD.IADD R33, R12, 0x1, -R33 ;  /* 0x000000010c217824 */ /* 0x000fe400078e0a21 */
[----:B------:R-:W-:Y:S01]  /*3360*/  IMAD.MOV.U32 R32, RZ, RZ, -0x1 ;  /* 0xffffffffff207424 */ /* 0x000fe200078e00ff */
[----:B------:R-:W-:Y:S06]  /*3370*/  @P0 BRA `(.L_x_38) ;  /* 0x0000004800040947 */ /* 0x000fec0003800000 */
[----:B------:R-:W0:Y:S01]  /*3380*/  LDC.64 R30, c[0x0][0x5c8] ;  /* 0x00017200ff1e7b82 */ /* 0x000e220000000a00 */
[----:B------:R-:W-:Y:S01]  /*3390*/  ULDC.64 UR6, c[0x0][0x5c0] ;  /* 0x0001700000067ab9 */ /* 0x000fe20000000a00 */
[----:B------:R-:W-:Y:S01]  /*33a0*/  BSSY B0, `(.L_x_38) ;  /* 0x000047e000007945 */ /* 0x000fe20003800000 */
[-C--:B0-----:R-:W-:Y:S02]  /*33b0*/  IMAD R12, R25, R30.reuse, RZ ;  /* 0x0000001e190c7224 */ /* 0x081fe400078e02ff */
[----:B------:R-:W-:-:S04]  /*33c0*/  IMAD.WIDE.U32 R10, R35, R30, R10 ;  /* 0x0000001e230a7225 */ /* 0x000fc800078e000a */
[----:B------:R-:W-:Y:S01]  /*33d0*/  IMAD R15, R35, R31, R12 ;  /* 0x0000001f230f7224 */ /* 0x000fe200078e020c */
[----:B------:R-:W-:Y:S01]  /*33e0*/  IADD3 R16, P4, R10, UR6, RZ ;  /* 0x000000060a107c10 */ /* 0x000fe2000ff9e0ff */
[C---:B------:R-:W-:Y:S01]  /*33f0*/  IMAD.SHL.U32 R13, R30.reuse, 0x80, RZ ;  /* 0x000000801e0d7824 */ /* 0x040fe200078e00ff */
[C---:B------:R-:W-:Y:S01]  /*3400*/  LEA R28, P2, R30.reuse, R10, 0x3 ;  /* 0x0000000a1e1c7211 */ /* 0x040fe200078418ff */
[----:B------:R-:W-:Y:S01]  /*3410*/  IMAD.IADD R36, R11, 0x1, R15 ;  /* 0x000000010b247824 */ /* 0x000fe200078e020f */
[----:B------:R-:W-:Y:S02]  /*3420*/  SHF.L.U64.HI R11, R30, 0x7, R31 ;  /* 0x000000071e0b7819 */ /* 0x000fe4000001021f */
[----:B------:R-:W-:Y:S02]  /*3430*/  IADD3 R12, P1, P0, R10, UR6, R13 ;  /* 0x000000060a0c7c10 */ /* 0x000fe4000f83e00d */
[----:B------:R-:W-:Y:S02]  /*3440*/  IADD3.X R17, R36, UR7, RZ, P4, !PT ;  /* 0x0000000724117c10 */ /* 0x000fe4000a7fe4ff */
[----:B---3-5:R-:W-:-:S02]  /*3450*/  FSETP.NEU.AND P4, PT, R9, RZ, PT ;  /* 0x000000ff0900720b */ /* 0x028fc40003f8d000 */
[----:B------:R-:W-:Y:S02]  /*3460*/  LEA.HI.X R30, R30, R36, R31, 0x3, P2 ;  /* 0x000000241e1e7211 */ /* 0x000fe400010f1c1f */
[C---:B------:R-:W-:Y:S02]  /*3470*/  IADD3 R14, P2, R28.reuse, UR6, RZ ;  /* 0x000000061c0e7c10 */ /* 0x040fe4000ff5e0ff */
[----:B------:R-:W-:Y:S02]  /*3480*/  IADD3 R10, P5, P6, R28, UR6, R13 ;  /* 0x000000061c0a7c10 */ /* 0x000fe4000febe00d */
[--C-:B------:R-:W-:Y:S02]  /*3490*/  IADD3.X R13, R36, UR7, R11.reuse, P1, P0 ;  /* 0x00000007240d7c10 */ /* 0x100fe40008fe040b */
[C---:B------:R-:W-:Y:S02]  /*34a0*/  IADD3.X R15, R30.reuse, UR7, RZ, P2, !PT ;  /* 0x000000071e0f7c10 */ /* 0x040fe400097fe4ff */
[----:B------:R-:W-:Y:S01]  /*34b0*/  IADD3.X R11, R30, UR7, R11, P5, P6 ;  /* 0x000000071e0b7c10 */ /* 0x000fe2000afec40b */
[----:B------:R-:W-:Y:S06]  /*34c0*/  @!P4 BRA `(.L_x_39) ;  /* 0x00000034009cc947 */ /* 0x000fec0003800000 */
[----:B------:R-:W-:Y:S01]  /*34d0*/  ULDC.64 UR6, c[0x0][0x5b8] ;  /* 0x00016e0000067ab9 */ /* 0x000fe20000000a00 */
[----:B------:R-:W-:Y:S01]  /*34e0*/  ISETP.GE.AND P0, PT, R34, 0x1, PT ;  /* 0x000000012200780c */ /* 0x000fe20003f06270 */
[----:B------:R-:W-:Y:S01]  /*34f0*/  IMAD R28, R29, UR6, RZ ;  /* 0x000000061d1c7c24 */ /* 0x000fe2000f8e02ff */
[----:B------:R-:W-:Y:S01]  /*3500*/  ULDC.64 UR10, c[0x0][0x5a8] ;  /* 0x00016a00000a7ab9 */ /* 0x000fe20000000a00 */
[----:B------:R-:W-:Y:S01]  /*3510*/  IMAD.WIDE.U32 R26, R7, UR6, R26 ;  /* 0x00000006071a7c25 */ /* 0x000fe2000f8e001a */
[----:B------:R-:W-:Y:S01]  /*3520*/  ISETP.LT.OR P4, PT, R33, 0x1, !P0 ;  /* 0x000000012100780c */ /* 0x000fe20004781670 */
[----:B------:R-:W-:Y:S02]  /*3530*/  BSSY B1, `(.L_x_40) ;  /* 0x000000c000017945 */ /* 0x000fe40003800000 */
[----:B------:R-:W-:Y:S01]  /*3540*/  IMAD R7, R7, UR7, R28 ;  /* 0x0000000707077c24 */ /* 0x000fe2000f8e021c */
[----:B------:R-:W-:Y:S02]  /*3550*/  ULDC.64 UR6, c[0x0][0x5b0] ;  /* 0x00016c0000067ab9 */ /* 0x000fe40000000a00 */
[----:B------:R-:W-:-:S02]  /*3560*/  IMAD R30, R25, UR6, RZ ;  /* 0x00000006191e7c24 */ /* 0x000fc4000f8e02ff */
[----:B------:R-:W-:Y:S02]  /*3570*/  IMAD.IADD R27, R27, 0x1, R7 ;  /* 0x000000011b1b7824 */ /* 0x000fe400078e0207 */
[C---:B------:R-:W-:Y:S02]  /*3580*/  IMAD R7, R35.reuse, UR7, R30 ;  /* 0x0000000723077c24 */ /* 0x040fe4000f8e021e */
[----:B------:R-:W-:-:S03]  /*3590*/  IMAD.WIDE.U32 R28, R35, UR6, R26 ;  /* 0x00000006231c7c25 */ /* 0x000fc6000f8e001a */
[----:B------:R-:W-:-:S04]  /*35a0*/  IADD3 R28, P1, R28, UR10, RZ ;  /* 0x0000000a1c1c7c10 */ /* 0x000fc8000ff3e0ff */
[--C-:B------:R-:W-:Y:S02]  /*35b0*/  IADD3.X R29, R29, UR11, R7.reuse, P1, !PT ;  /* 0x0000000b1d1d7c10 */ /* 0x100fe40008ffe407 */
[----:B------:R-:W-:Y:S01]  /*35c0*/  PRMT R7, RZ, 0x7610, R7 ;  /* 0x00007610ff077816 */ /* 0x000fe20000000007 */
[----:B------:R-:W-:Y:S06]  /*35d0*/  @P4 BRA `(.L_x_41) ;  /* 0x0000000000044947 */ /* 0x000fec0003800000 */
[----:B------:R0:W5:Y:S02]  /*35e0*/  LDG.E.U8 R7, desc[UR16][R28.64] ;  /* 0x000000101c077981 */ /* 0x000164000c1e1100 */
.L_x_41:
[----:B------:R-:W-:Y:S05]  /*35f0*/  BSYNC B1 ;  /* 0x0000000000017941 */ /* 0x000fea0003800000 */
.L_x_40:
[----:B-----5:R-:W-:Y:S01]  /*3600*/  LOP3.LUT R7, R7, 0xff, RZ, 0xc0, !PT ;  /* 0x000000ff07077812 */ /* 0x020fe200078ec0ff */
[----:B------:R-:W-:Y:S01]  /*3610*/  BSSY B1, `(.L_x_42) ;  /* 0x000000b000017945 */ /* 0x000fe20003800000 */
[----:B------:R-:W-:Y:S02]  /*3620*/  ISETP.LT.OR P2, PT, R33, 0x2, !P0 ;  /* 0x000000022100780c */ /* 0x000fe40004741670 */
[----:B------:R-:W-:-:S05]  /*3630*/  F2FP.F16.E5M2.UNPACK_B R7, R7 ;  /* 0x00000007ff07723e */ /* 0x000fca00020004ff */
[----:B------:R-:W-:Y:S01]  /*3640*/  HADD2.F32 R30, -RZ, R7.H0_H0 ;  /* 0x20000007ff1e7230 */ /* 0x000fe20000004100 */
[----:B------:R-:W-:-:S04]  /*3650*/  PRMT R7, RZ, 0x7610, R7 ;  /* 0x00007610ff077816 */ /* 0x000fc80000000007 */
[----:B------:R-:W-:-:S04]  /*3660*/  FMUL R30, R30, R9 ;  /* 0x000000091e1e7220 */ /* 0x000fc80000400000 */
[----:B--2---:R-:W-:-:S05]  /*3670*/  FFMA R30, R147, R8, R30 ;  /* 0x00000008931e7223 */ /* 0x004fca000000001e */
[----:B------:R-:W-:-:S05]  /*3680*/  F2FP.SATFINITE.E5M2.F32.PACK_AB_MERGE_C R31, RZ, R30, RZ ;  /* 0x0000001eff1f723e */ /* 0x000fca00048060ff */
[----:B------:R1:W-:Y:S01]  /*3690*/  @!P4 STG.E.U8 desc[UR16][R16.64], R31 ;  /* 0x0000001f1000c986 */ /* 0x0003e2000c101110 */
[----:B------:R-:W-:Y:S05]  /*36a0*/  @P2 BRA `(.L_x_43) ;  /* 0x0000000000042947 */ /* 0x000fea0003800000 */
[----:B------:R2:W5:Y:S02]  /*36b0*/  LDG.E.U8 R7, desc[UR16][R28.64+0x1] ;  /* 0x000001101c077981 */ /* 0x000564000c1e1100 */
.L_x_43:
[----:B------:R-:W-:Y:S05]  /*36c0*/  BSYNC B1 ;  /* 0x0000000000017941 */ /* 0x000fea0003800000 */
.L_x_42:
[----:B-----5:R-:W-:Y:S01]  /*36d0*/  LOP3.LUT R7, R7, 0xff, RZ, 0xc0, !PT ;  /* 0x000000ff07077812 */ /* 0x020fe200078ec0ff */
[----:B------:R-:W-:Y:S01]  /*36e0*/  BSSY B1, `(.L_x_44) ;  /* 0x0000013000017945 */ /* 0x000fe20003800000 */
[----:B------:R-:W-:Y:S02]  /*36f0*/  IADD3 R37, P1, R35, 0x8, RZ ;  /* 0x0000000823257810 */ /* 0x000fe40007f3e0ff */
[----:B------:R-:W-:-:S03]  /*3700*/  F2FP.F16.E5M2.UNPACK_B R7, R7 ;  /* 0x00000007ff07723e */ /* 0x000fc600020004ff */
[----:B-1----:R-:W-:Y:S01]  /*3710*/  IMAD.X R31, RZ, RZ, R25, P1 ;  /* 0x000000ffff1f7224 */ /* 0x002fe200008e0619 */
[----:B------:R-:W-:Y:S01]  /*3720*/  ISETP.GE.AND P1, PT, R34, 0x9, PT ;  /* 0x000000092200780c */ /* 0x000fe20003f26270 */
[----:B------:R-:W-:Y:S02]  /*3730*/  HADD2.F32 R30, -RZ, R7.H0_H0 ;  /* 0x20000007ff1e7230 */ /* 0x000fe40000004100 */
[----:B------:R-:W-:Y:S01]  /*3740*/  IMAD R36, R31, UR6, RZ ;  /* 0x000000061f247c24 */ /* 0x000fe2000f8e02ff */
[----:B------:R-:W-:Y:S02]  /*3750*/  ISETP.LT.OR P5, PT, R33, 0x1, !P1 ;  /* 0x000000012100780c */ /* 0x000fe40004fa1670 */
[----:B------:R-:W-:Y:S01]  /*3760*/  FMUL R7, R30, R9 ;  /* 0x000000091e077220 */ /* 0x000fe20000400000 */
[----:B------:R-:W-:-:S04]  /*3770*/  IMAD.WIDE.U32 R30, R37, UR6, R26 ;  /* 0x00000006251e7c25 */ /* 0x000fc8000f8e001a */
[----:B------:R-:W-:Y:S01]  /*3780*/  FFMA R7, R142, R8, R7 ;  /* 0x000000088e077223 */ /* 0x000fe20000000007 */
[----:B------:R-:W-:Y:S01]  /*3790*/  IMAD R37, R37, UR7, R36 ;  /* 0x0000000725257c24 */ /* 0x000fe2000f8e0224 */
[----:B------:R-:W-:-:S03]  /*37a0*/  IADD3 R30, P4, R30, UR10, RZ ;  /* 0x0000000a1e1e7c10 */ /* 0x000fc6000ff9e0ff */
[----:B------:R-:W-:Y:S02]  /*37b0*/  F2FP.SATFINITE.E5M2.F32.PACK_AB_MERGE_C R39, RZ, R7, RZ ;  /* 0x00000007ff27723e */ /* 0x000fe400048060ff */
[----:B------:R-:W-:Y:S02]  /*37c0*/  IADD3.X R31, R31, UR11, R37, P4, !PT ;  /* 0x0000000b1f1f7c10 */ /* 0x000fe4000a7fe425 */
[----:B------:R-:W-:Y:S01]  /*37d0*/  PRMT R7, RZ, 0x7610, R7 ;  /* 0x00007610ff077816 */ /* 0x000fe20000000007 */
[----:B------:R1:W-:Y:S01]  /*37e0*/  @!P2 STG.E.U8 desc[UR16][R16.64+0x1], R39 ;  /* 0x000001271000a986 */ /* 0x0003e2000c101110 */
[----:B------:R-:W-:Y:S05]  /*37f0*/  @P5 BRA `(.L_x_45) ;  /* 0x0000000000045947 */ /* 0x000fea0003800000 */
[----:B------:R3:W5:Y:S02]  /*3800*/  LDG.E.U8 R7, desc[UR16][R30.64] ;  /* 0x000000101e077981 */ /* 0x000764000c1e1100 */
.L_x_45:
[----:B------:R-:W-:Y:S05]  /*3810*/  BSYNC B1 ;  /* 0x0000000000017941 */ /* 0x000fea0003800000 */
.L_x_44:
[----:B-----5:R-:W-:Y:S01]  /*3820*/  LOP3.LUT R7, R7, 0xff, RZ, 0xc0, !PT ;  /* 0x000000ff07077812 */ /* 0x020fe200078ec0ff */
[----:B------:R-:W-:Y:S01]  /*3830*/  BSSY B1, `(.L_x_46) ;  /* 0x000000b000017945 */ /* 0x000fe20003800000 */
[----:B------:R-:W-:Y:S02]  /*3840*/  ISETP.LT.OR P2, PT, R33, 0x2, !P1 ;  /* 0x000000022100780c */ /* 0x000fe40004f41670 */
[----:B------:R-:W-:-:S05]  /*3850*/  F2FP.F16.E5M2.UNPACK_B R7, R7 ;  /* 0x00000007ff07723e */ /* 0x000fca00020004ff */
[----:B------:R-:W-:Y:S01]  /*3860*/  HADD2.F32 R36, -RZ, R7.H0_H0 ;  /* 0x20000007ff247230 */ /* 0x000fe20000004100 */
[----:B------:R-:W-:-:S04]  /*3870*/  PRMT R7, RZ, 0x7610, R7 ;  /* 0x00007610ff077816 */ /* 0x000fc80000000007 */
[----:B------:R-:W-:-:S04]  /*3880*/  FMUL R36, R36, R9 ;  /* 0x0000000924247220 */ /* 0x000fc80000400000 */
[----:B------:R-:W-:-:S05]  /*3890*/  FFMA R36, R145, R8, R36 ;  /* 0x0000000891247223 */ /* 0x000fca0000000024 */
[----:B------:R-:W-:-:S05]  /*38a0*/  F2FP.SATFINITE.E5M2.F32.PACK_AB_MERGE_C R37, RZ, R36, RZ ;  /* 0x00000024ff25723e */ /* 0x000fca00048060ff */
[----:B------:R4:W-:Y:S01]  /*38b0*/  @!P5 STG.E.U8 desc[UR16][R14.64], R37 ;  /* 0x000000250e00d986 */ /* 0x0009e2000c101110 */
[----:B------:R-:W-:Y:S05]  /*38c0*/  @P2 BRA `(.L_x_47) ;  /* 0x0000000000042947 */ /* 0x000fea0003800000 */
[----:B------:R0:W5:Y:S02]  /*38d0*/  LDG.E.U8 R7, desc[UR16][R30.64+0x1] ;  /* 0x000001101e077981 */ /* 0x000164000c1e1100 */
.L_x_47:
[----:B------:R-:W-:Y:S05]  /*38e0*/  BSYNC B1 ;  /* 0x0000000000017941 */ /* 0x000fea0003800000 */
.L_x_46:
[----:B-----5:R-:W-:Y:S01]  /*38f0*/  LOP3.LUT R7, R7, 0xff, RZ, 0xc0, !PT ;  /* 0x000000ff07077812 */ /* 0x020fe200078ec0ff */
[----:B------:R-:W-:Y:S01]  /*3900*/  BSSY B1, `(.L_x_48) ;  /* 0x000000b000017945 */ /* 0x000fe20003800000 */
[----:B------:R-:W-:Y:S02]  /*3910*/  ISETP.LT.OR P4, PT, R33, 0x9, !P0 ;  /* 0x000000092100780c */ /* 0x000fe40004781670 */
[----:B------:R-:W-:-:S05]  /*3920*/  F2FP.F16.E5M2.UNPACK_B R7, R7 ;  /* 0x00000007ff07723e */ /* 0x000fca00020004ff */
[----:B------:R-:W-:-:S05]  /*3930*/  HADD2.F32 R36, -RZ, R7.H0_H0 ;  /* 0x20000007ff247230 */ /* 0x000fca0000004100 */
[----:B------:R-:W-:-:S04]  /*3940*/  FMUL R7, R36, R9 ;  /* 0x0000000924077220 */ /* 0x000fc80000400000 */
[----:B------:R-:W-:-:S05]  /*3950*/  FFMA R7, R140, R8, R7 ;  /* 0x000000088c077223 */ /* 0x000fca0000000007 */
[----:B----4-:R-:W-:Y:S02]  /*3960*/  F2FP.SATFINITE.E5M2.F32.PACK_AB_MERGE_C R37, RZ, R7, RZ ;  /* 0x00000007ff25723e */ /* 0x010fe400048060ff */
[----:B------:R-:W-:-:S03]  /*3970*/  PRMT R7, RZ, 0x7610, R7 ;  /* 0x00007610ff077816 */ /* 0x000fc60000000007 */
[----:B------:R4:W-:Y:S01]  /*3980*/  @!P2 STG.E.U8 desc[UR16][R14.64+0x1], R37 ;  /* 0x000001250e00a986 */ /* 0x0009e2000c101110 */
[----:B------:R-:W-:Y:S05]  /*3990*/  @P4 BRA `(.L_x_49) ;  /* 0x0000000000044947 */ /* 0x000fea0003800000 */
[----:B------:R0:W5:Y:S02]  /*39a0*/  LDG.E.U8 R7, desc[UR16][R28.64+0x8] ;  /* 0x000008101c077981 */ /* 0x000164000c1e1100 */
.L_x_49:
[----:B------:R-:W-:Y:S05]  /*39b0*/  BSYNC B1 ;  /* 0x0000000000017941 */ /* 0x000fea0003800000 */
.L_x_48:
        /* <DEDUP_REMOVED lines=8> */
[----:B----4-:R-:W-:-:S05]  /*3a40*/  F2FP.SATFINITE.E5M2.F32.PACK_AB_MERGE_C R37, RZ, R36, RZ ;  /* 0x00000024ff25723e */ /* 0x010fca00048060ff */
[----:B------:R4:W-:Y:S01]  /*3a50*/  @!P4 STG.E.U8 desc[UR16][R16.64+0x8], R37 ;  /* 0x000008251000c986 */ /* 0x0009e2000c101110 */
[----:B------:R-:W-:Y:S05]  /*3a60*/  @P2 BRA `(.L_x_51) ;  /* 0x0000000000042947 */ /* 0x000fea0003800000 */
[----:B------:R0:W5:Y:S02]  /*3a70*/  LDG.E.U8 R7, desc[UR16][R28.64+0x9] ;  /* 0x000009101c077981 */ /* 0x000164000c1e1100 */
.L_x_51:
[----:B------:R-:W-:Y:S05]  /*3a80*/  BSYNC B1 ;  /* 0x0000000000017941 */ /* 0x000fea0003800000 */
.L_x_50:
        /* <DEDUP_REMOVED lines=12> */
.L_x_53:
[----:B------:R-:W-:Y:S05]  /*3b50*/  BSYNC B1 ;  /* 0x0000000000017941 */ /* 0x000fea0003800000 */
.L_x_52:
        /* <DEDUP_REMOVED lines=12> */
.L_x_55:
[----:B------:R-:W-:Y:S05]  /*3c20*/  BSYNC B1 ;  /* 0x0000000000017941 */ /* 0x000fea0003800000 */
.L_x_54:
        /* <DEDUP_REMOVED lines=12> */
.L_x_57:
[----:B------:R-:W-:Y:S05]  /*3cf0*/  BSYNC B1 ;  /* 0x0000000000017941 */ /* 0x000fea0003800000 */
.L_x_56:
        /* <DEDUP_REMOVED lines=12> */
.L_x_59:
[----:B------:R-:W-:Y:S05]  /*3dc0*/  BSYNC B1 ;  /* 0x0000000000017941 */ /* 0x000fea0003800000 */
.L_x_58:
        /* <DEDUP_REMOVED lines=12> */
.L_x_61:
[----:B------:R-:W-:Y:S05]  /*3e90*/  BSYNC B1 ;  /* 0x0000000000017941 */ /* 0x000fea0003800000 */
.L_x_60:
        /* <DEDUP_REMOVED lines=12> */
.L_x_63:
[----:B------:R-:W-:Y:S05]  /*3f60*/  BSYNC B1 ;  /* 0x0000000000017941 */ /* 0x000fea0003800000 */
.L_x_62:
        /* <DEDUP_REMOVED lines=12> */
.L_x_65:
[----:B------:R-:W-:Y:S05]  /*4030*/  BSYNC B1 ;  /* 0x0000000000017941 */ /* 0x000fea0003800000 */
.L_x_64:
        /* <DEDUP_REMOVED lines=12> */
.L_x_67:
[----:B------:R-:W-:Y:S05]  /*4100*/  BSYNC B1 ;  /* 0x0000000000017941 */ /* 0x000fea0003800000 */
.L_x_66:
        /* <DEDUP_REMOVED lines=12> */
.L_x_69:
[----:B------:R-:W-:Y:S05]  /*41d0*/  BSYNC B1 ;  /* 0x0000000000017941 */ /* 0x000fea0003800000 */
.L_x_68:
        /* <DEDUP_REMOVED lines=12> */
.L_x_71:
[----:B------:R-:W-:Y:S05]  /*42a0*/  BSYNC B1 ;  /* 0x0000000000017941 */ /* 0x000fea0003800000 */
.L_x_70:
        /* <DEDUP_REMOVED lines=12> */
.L_x_73:
[----:B------:R-:W-:Y:S05]  /*4370*/  BSYNC B1 ;  /* 0x0000000000017941 */ /* 0x000fea0003800000 */
.L_x_72:
        /* <DEDUP_REMOVED lines=12> */
.L_x_75:
[----:B------:R-:W-:Y:S05]  /*4440*/  BSYNC B1 ;  /* 0x0000000000017941 */ /* 0x000fea0003800000 */
.L_x_74:
        /* <DEDUP_REMOVED lines=12> */
.L_x_77:
[----:B------:R-:W-:Y:S05]  /*4510*/  BSYNC B1 ;  /* 0x0000000000017941 */ /* 0x000fea0003800000 */
.L_x_76:
        /* <DEDUP_REMOVED lines=12> */
.L_x_79:
[----:B------:R-:W-:Y:S05]  /*45e0*/  BSYNC B1 ;  /* 0x0000000000017941 */ /* 0x000fea0003800000 */
.L_x_78:
        /* <DEDUP_REMOVED lines=12> */
.L_x_81:
[----:B------:R-:W-:Y:S05]  /*46b0*/  BSYNC B1 ;  /* 0x0000000000017941 */ /* 0x000fea0003800000 */
.L_x_80:
        /* <DEDUP_REMOVED lines=12> */
.L_x_83:
[----:B------:R-:W-:Y:S05]  /*4780*/  BSYNC B1 ;  /* 0x0000000000017941 */ /* 0x000fea0003800000 */
.L_x_82:
        /* <DEDUP_REMOVED lines=12> */
.L_x_85:
[----:B------:R-:W-:Y:S05]  /*4850*/  BSYNC B1 ;  /* 0x0000000000017941 */ /* 0x000fea0003800000 */
.L_x_84:
        /* <DEDUP_REMOVED lines=12> */
.L_x_87:
[----:B------:R-:W-:Y:S05]  /*4920*/  BSYNC B1 ;  /* 0x0000000000017941 */ /* 0x000fea0003800000 */
.L_x_86:
        /* <DEDUP_REMOVED lines=12> */
.L_x_89:
[----:B------:R-:W-:Y:S05]  /*49f0*/  BSYNC B1 ;  /* 0x0000000000017941 */ /* 0x000fea0003800000 */
.L_x_88:
        /* <DEDUP_REMOVED lines=12> */
.L_x_91:
[----:B------:R-:W-:Y:S05]  /*4ac0*/  BSYNC B1 ;  /* 0x0000000000017941 */ /* 0x000fea0003800000 */
.L_x_90:
        /* <DEDUP_REMOVED lines=12> */
.L_x_93:
[----:B------:R-:W-:Y:S05]  /*4b90*/  BSYNC B1 ;  /* 0x0000000000017941 */ /* 0x000fea0003800000 */
.L_x_92:
        /* <DEDUP_REMOVED lines=12> */
.L_x_95:
[----:B------:R-:W-:Y:S05]  /*4c60*/  BSYNC B1 ;  /* 0x0000000000017941 */ /* 0x000fea0003800000 */
.L_x_94:
        /* <DEDUP_REMOVED lines=12> */
.L_x_97:
[----:B------:R-:W-:Y:S05]  /*4d30*/  BSYNC B1 ;  /* 0x0000000000017941 */ /* 0x000fea0003800000 */
.L_x_96:
        /* <DEDUP_REMOVED lines=12> */
.L_x_99:
[----:B------:R-:W-:Y:S05]  /*4e00*/  BSYNC B1 ;  /* 0x0000000000017941 */ /* 0x000fea0003800000 */
.L_x_98:
[----:B-----5:R-:W-:Y:S01]  /*4e10*/  LOP3.LUT R7, R7, 0xff, RZ, 0xc0, !PT ;  /* 0x000000ff07077812 */ /* 0x020fe200078ec0ff */
[----:B------:R-:W-:Y:S01]  /*4e20*/  BSSY B1, `(.L_x_100) ;  /* 0x000000b000017945 */ /* 0x000fe20003800000 */
[----:B------:R-:W-:Y:S02]  /*4e30*/  ISETP.LT.OR P2, PT, R33, 0x39, !P1 ;  /* 0x000000392100780c */ /* 0x000fe40004f41670 */
[----:B------:R-:W-:-:S05]  /*4e40*/  F2FP.F16.E5M2.UNPACK_B R7, R7 ;  /* 0x00000007ff07723e */ /* 0x000fca00020004ff */
[----:B0-2---:R-:W-:-:S05]  /*4e50*/  HADD2.F32 R28, -RZ, R7.H0_H0 ;  /* 0x20000007ff1c7230 */ /* 0x005fca0000004100 */
[----:B------:R-:W-:-:S04]  /*4e60*/  FMUL R7, R28, R9 ;  /* 0x000000091c077220 */ /* 0x000fc80000400000 */
[----:B------:R-:W-:-:S05]  /*4e70*/  FFMA R7, R114, R8, R7 ;  /* 0x0000000872077223 */ /* 0x000fca0000000007 */
[----:B------:R-:W-:Y:S02]  /*4e80*/  F2FP.SATFINITE.E5M2.F32.PACK_AB_MERGE_C R29, RZ, R7, RZ ;  /* 0x00000007ff1d723e */ /* 0x000fe400048060ff */
[----:B------:R-:W-:-:S03]  /*4e90*/  PRMT R7, RZ, 0x7610, R7 ;  /* 0x00007610ff077816 */ /* 0x000fc60000000007 */
[----:B------:R0:W-:Y:S01]  /*4ea0*/  @!P0 STG.E.U8 desc[UR16][R16.64+0x39], R29 ;  /* 0x0000391d10008986 */ /* 0x0001e2000c101110 */
[----:B------:R-:W-:Y:S05]  /*4eb0*/  @P2 BRA `(.L_x_101) ;  /* 0x0000000000042947 */ /* 0x000fea0003800000 */
[----:B------:R2:W5:Y:S02]  /*4ec0*/  LDG.E.U8 R7, desc[UR16][R30.64+0x38] ;  /* 0x000038101e077981 */ /* 0x000564000c1e1100 */
.L_x_101:
[----:B------:R-:W-:Y:S05]  /*4ed0*/  BSYNC B1 ;  /* 0x0000000000017941 */ /* 0x000fea0003800000 */
.L_x_100:
[----:B-----5:R-:W-:Y:S01]  /*4ee0*/  LOP3.LUT R7, R7, 0xff, RZ, 0xc0, !PT ;  /* 0x000000ff07077812 */ /* 0x020fe200078ec0ff */
[----:B------:R-:W-:Y:S01]  /*4ef0*/  BSSY B1, `(.L_x_102) ;  /* 0x000000b000017945 */ /* 0x000fe20003800000 */
[----:B------:R-:W-:Y:S02]  /*4f00*/  ISETP.LT.OR P1, PT, R33, 0x3a, !P1 ;  /* 0x0000003a2100780c */ /* 0x000fe40004f21670 */
[----:B------:R-:W-:-:S05]  /*4f10*/  F2FP.F16.E5M2.UNPACK_B R7, R7 ;  /* 0x00000007ff07723e */ /* 0x000fca00020004ff */
[----:B01--4-:R-:W-:Y:S01]  /*4f20*/  HADD2.F32 R16, -RZ, R7.H0_H0 ;  /* 0x20000007ff107230 */ /* 0x013fe20000004100 */
[----:B------:R-:W-:-:S04]  /*4f30*/  PRMT R7, RZ, 0x7610, R7 ;  /* 0x00007610ff077816 */ /* 0x000fc80000000007 */
[----:B------:R-:W-:-:S04]  /*4f40*/  FMUL R16, R16, R9 ;  /* 0x0000000910107220 */ /* 0x000fc80000400000 */
[----:B------:R-:W-:-:S05]  /*4f50*/  FFMA R16, R117, R8, R16 ;  /* 0x0000000875107223 */ /* 0x000fca0000000010 */
[----:B------:R-:W-:-:S05]  /*4f60*/  F2FP.SATFINITE.E5M2.F32.PACK_AB_MERGE_C R17, RZ, R16, RZ ;  /* 0x00000010ff11723e */ /* 0x000fca00048060ff */
[----:B------:R0:W-:Y:S01]  /*4f70*/  @!P2 STG.E.U8 desc[UR16][R14.64+0x38], R17 ;  /* 0x000038110e00a986 */ /* 0x0001e2000c101110 */
[----:B------:R-:W-:Y:S05]  /*4f80*/  @P1 BRA `(.L_x_103) ;  /* 0x0000000000041947 */ /* 0x000fea0003800000 */
[----:B------:R1:W5:Y:S02]  /*4f90*/  LDG.E.U8 R7, desc[UR16][R30.64+0x39] ;  /* 0x000039101e077981 */ /* 0x000364000c1e1100 */
.L_x_103:
[----:B------:R-:W-:Y:S05]  /*4fa0*/  BSYNC B1 ;  /* 0x0000000000017941 */ /* 0x000fea0003800000 */
.L_x_102:
[----:B-----5:R-:W-:Y:S01]  /*4fb0*/  LOP3.LUT R7, R7, 0xff, RZ, 0xc0, !PT ;  /* 0x000000ff07077812 */ /* 0x020fe200078ec0ff */
[----:B------:R-:W-:Y:S01]  /*4fc0*/  BSSY B1, `(.L_x_104) ;  /* 0x0000013000017945 */ /* 0x000fe20003800000 */
[----:B------:R-:W-:Y:S02]  /*4fd0*/  IADD3 R29, P0, R35, 0x80, RZ ;  /* 0x00000080231d7810 */ /* 0x000fe40007f1e0ff */
[----:B------:R-:W-:-:S03]  /*4fe0*/  F2FP.F16.E5M2.UNPACK_B R7, R7 ;  /* 0x00000007ff07723e */ /* 0x000fc600020004ff */
[----:B0-----:R-:W-:Y:S01]  /*4ff0*/  IMAD.X R17, RZ, RZ, R25, P0 ;  /* 0x000000ffff117224 */ /* 0x001fe200000e0619 */
        /* <DEDUP_REMOVED lines=9> */
[----:B-123--:R-:W-:Y:S02]  /*5090*/  F2FP.SATFINITE.E5M2.F32.PACK_AB_MERGE_C R31, RZ, R7, RZ ;  /* 0x00000007ff1f723e */ /* 0x00efe400048060ff */
[----:B------:R-:W-:Y:S02]  /*50a0*/  IADD3.X R17, R17, UR11, R29, P2, !PT ;  /* 0x0000000b11117c10 */ /* 0x000fe400097fe41d */
[----:B------:R-:W-:Y:S01]  /*50b0*/  PRMT R7, RZ, 0x7610, R7 ;  /* 0x00007610ff077816 */ /* 0x000fe20000000007 */
[----:B------:R0:W-:Y:S01]  /*50c0*/  @!P1 STG.E.U8 desc[UR16][R14.64+0x39], R31 ;  /* 0x0000391f0e009986 */ /* 0x0001e2000c101110 */
[----:B------:R-:W-:Y:S05]  /*50d0*/  @P4 BRA `(.L_x_105) ;  /* 0x0000000000044947 */ /* 0x000fea0003800000 */
[----:B------:R1:W5:Y:S02]  /*50e0*/  LDG.E.U8 R7, desc[UR16][R16.64] ;  /* 0x0000001010077981 */ /* 0x000364000c1e1100 */
.L_x_105:
[----:B------:R-:W-:Y:S05]  /*50f0*/  BSYNC B1 ;  /* 0x0000000000017941 */ /* 0x000fea0003800000 */
.L_x_104:
[----:B-----5:R-:W-:Y:S01]  /*5100*/  LOP3.LUT R7, R7, 0xff, RZ, 0xc0, !PT ;  /* 0x000000ff07077812 */ /* 0x020fe200078ec0ff */
[----:B------:R-:W-:Y:S01]  /*5110*/  BSSY B1, `(.L_x_106) ;  /* 0x000000b000017945 */ /* 0x000fe20003800000 */
[----:B------:R-:W-:Y:S02]  /*5120*/  ISETP.LT.OR P2, PT, R33, 0x2, !P0 ;  /* 0x000000022100780c */ /* 0x000fe40004741670 */
[----:B------:R-:W-:-:S05]  /*5130*/  F2FP.F16.E5M2.UNPACK_B R7, R7 ;  /* 0x00000007ff07723e */ /* 0x000fca00020004ff */
[----:B0-----:R-:W-:Y:S01]  /*5140*/  HADD2.F32 R14, -RZ, R7.H0_H0 ;  /* 0x20000007ff0e7230 */ /* 0x001fe20000004100 */
[----:B------:R-:W-:-:S04]  /*5150*/  PRMT R7, RZ, 0x7610, R7 ;  /* 0x00007610ff077816 */ /* 0x000fc80000000007 */
[----:B------:R-:W-:-:S04]  /*5160*/  FMUL R14, R14, R9 ;  /* 0x000000090e0e7220 */ /* 0x000fc80000400000 */
[----:B------:R-:W-:-:S05]  /*5170*/  FFMA R14, R115, R8, R14 ;  /* 0x00000008730e7223 */ /* 0x000fca000000000e */
[----:B------:R-:W-:-:S05]  /*5180*/  F2FP.SATFINITE.E5M2.F32.PACK_AB_MERGE_C R15, RZ, R14, RZ ;  /* 0x0000000eff0f723e */ /* 0x000fca00048060ff */
[----:B------:R0:W-:Y:S01]  /*5190*/  @!P4 STG.E.U8 desc[UR16][R12.64], R15 ;  /* 0x0000000f0c00c986 */ /* 0x0001e2000c101110 */
[----:B------:R-:W-:Y:S05]  /*51a0*/  @P2 BRA `(.L_x_107) ;  /* 0x0000000000042947 */ /* 0x000fea0003800000 */
[----:B------:R2:W5:Y:S02]  /*51b0*/  LDG.E.U8 R7, desc[UR16][R16.64+0x1] ;  /* 0x0000011010077981 */ /* 0x000564000c1e1100 */
.L_x_107:
[----:B------:R-:W-:Y:S05]  /*51c0*/  BSYNC B1 ;  /* 0x0000000000017941 */ /* 0x000fea0003800000 */
.L_x_106:
[----:B-----5:R-:W-:Y:S01]  /*51d0*/  LOP3.LUT R7, R7, 0xff, RZ, 0xc0, !PT ;  /* 0x000000ff07077812 */ /* 0x020fe200078ec0ff */
[----:B------:R-:W-:Y:S01]  /*51e0*/  BSSY B1, `(.L_x_108) ;  /* 0x0000013000017945 */ /* 0x000fe20003800000 */
[----:B------:R-:W-:Y:S02]  /*51f0*/  IADD3 R35, P1, R35, 0x88, RZ ;  /* 0x0000008823237810 */ /* 0x000fe40007f3e0ff */
[----:B------:R-:W-:-:S03]  /*5200*/  F2FP.F16.E5M2.UNPACK_B R7, R7 ;  /* 0x00000007ff07723e */ /* 0x000fc600020004ff */
[----:B------:R-:W-:Y:S01]  /*5210*/  IMAD.X R24, RZ, RZ, R25, P1 ;  /* 0x000000ffff187224 */ /* 0x000fe200008e0619 */
[----:B------:R-:W-:Y:S01]  /*5220*/  ISETP.GE.AND P1, PT, R34, 0x89, PT ;  /* 0x000000892200780c */ /* 0x000fe20003f26270 */
[----:B------:R-:W-:Y:S02]  /*5230*/  HADD2.F32 R14, -RZ, R7.H0_H0 ;  /* 0x20000007ff0e7230 */ /* 0x000fe40000004100 */
[----:B------:R-:W-:Y:S01]  /*5240*/  IMAD R24, R24, UR6, RZ ;  /* 0x0000000618187c24 */ /* 0x000fe2000f8e02ff */
[----:B------:R-:W-:Y:S01]  /*5250*/  ISETP.LT.OR P5, PT, R33, 0x1, !P1 ;  /* 0x000000012100780c */ /* 0x000fe20004fa1670 */
[----:B------:R-:W-:-:S04]  /*5260*/  IMAD.WIDE.U32 R26, R35, UR6, R26 ;  /* 0x00000006231a7c25 */ /* 0x000fc8000f8e001a */
[----:B------:R-:W-:Y:S01]  /*5270*/  FMUL R7, R14, R9 ;  /* 0x000000090e077220 */ /* 0x000fe20000400000 */
[----:B------:R-:W-:-:S03]  /*5280*/  IMAD R35, R35, UR7, R24 ;  /* 0x0000000723237c24 */ /* 0x000fc6000f8e0218 */
[----:B------:R-:W-:Y:S01]  /*5290*/  FFMA R7, R110, R8, R7 ;  /* 0x000000086e077223 */ /* 0x000fe20000000007 */
[----:B------:R-:W-:-:S04]  /*52a0*/  IADD3 R14, P4, R26, UR10, RZ ;  /* 0x0000000a1a0e7c10 */ /* 0x000fc8000ff9e0ff */
[----:B------:R-:W-:Y:S02]  /*52b0*/  F2FP.SATFINITE.E5M2.F32.PACK_AB_MERGE_C R25, RZ, R7, RZ ;  /* 0x00000007ff19723e */ /* 0x000fe400048060ff */
[----:B0-----:R-:W-:Y:S02]  /*52c0*/  IADD3.X R15, R27, UR11, R35, P4, !PT ;  /* 0x0000000b1b0f7c10 */ /* 0x001fe4000a7fe423 */
[----:B------:R-:W-:Y:S01]  /*52d0*/  PRMT R7, RZ, 0x7610, R7 ;  /* 0x00007610ff077816 */ /* 0x000fe20000000007 */
[----:B------:R0:W-:Y:S01]  /*52e0*/  @!P2 STG.E.U8 desc[UR16][R12.64+0x1], R25 ;  /* 0x000001190c00a986 */ /* 0x0001e2000c101110 */
[----:B------:R-:W-:Y:S05]  /*52f0*/  @P5 BRA `(.L_x_109) ;  /* 0x0000000000045947 */ /* 0x000fea0003800000 */
[----:B------:R3:W5:Y:S02]  /*5300*/  LDG.E.U8 R7, desc[UR16][R14.64] ;  /* 0x000000100e077981 */ /* 0x000764000c1e1100 */
.L_x_109:
[----:B------:R-:W-:Y:S05]  /*5310*/  BSYNC B1 ;  /* 0x0000000000017941 */ /* 0x000fea0003800000 */
.L_x_108:
        /* <DEDUP_REMOVED lines=8> */
[----:B0-----:R-:W-:-:S05]  /*53a0*/  F2FP.SATFINITE.E5M2.F32.PACK_AB_MERGE_C R25, RZ, R24, RZ ;  /* 0x00000018ff19723e */ /* 0x001fca00048060ff */
[----:B------:R0:W-:Y:S01]  /*53b0*/  @!P5 STG.E.U8 desc[UR16][R10.64], R25 ;  /* 0x000000190a00d986 */ /* 0x0001e2000c101110 */
[----:B------:R-:W-:Y:S05]  /*53c0*/  @P2 BRA `(.L_x_111) ;  /* 0x0000000000042947 */ /* 0x000fea0003800000 */
[----:B------:R4:W5:Y:S02]  /*53d0*/  LDG.E.U8 R7, desc[UR16][R14.64+0x1] ;  /* 0x000001100e077981 */ /* 0x000964000c1e1100 */
.L_x_111:
[----:B------:R-:W-:Y:S05]  /*53e0*/  BSYNC B1 ;  /* 0x0000000000017941 */ /* 0x000fea0003800000 */
.L_x_110:
[----:B-----5:R-:W-:Y:S01]  /*53f0*/  LOP3.LUT R7, R7, 0xff, RZ, 0xc0, !PT ;  /* 0x000000ff07077812 */ /* 0x020fe200078ec0ff */
[----:B------:R-:W-:Y:S01]  /*5400*/  BSSY B1, `(.L_x_112) ;  /* 0x000000b000017945 */ /* 0x000fe20003800000 */
[----:B------:R-:W-:Y:S02]  /*5410*/  ISETP.LT.OR P4, PT, R33, 0x9, !P0 ;  /* 0x000000092100780c */ /* 0x000fe40004781670 */
[----:B------:R-:W-:-:S05]  /*5420*/  F2FP.F16.E5M2.UNPACK_B R7, R7 ;  /* 0x00000007ff07723e */ /* 0x000fca00020004ff */
[----:B------:R-:W-:-:S05]  /*5430*/  HADD2.F32 R24, -RZ, R7.H0_H0 ;  /* 0x20000007ff187230 */ /* 0x000fca0000004100 */
[----:B------:R-:W-:-:S04]  /*5440*/  FMUL R7, R24, R9 ;  /* 0x0000000918077220 */ /* 0x000fc80000400000 */
[----:B------:R-:W-:-:S05]  /*5450*/  FFMA R7, R108, R8, R7 ;  /* 0x000000086c077223 */ /* 0x000fca0000000007 */
[----:B0-----:R-:W-:Y:S02]  /*5460*/  F2FP.SATFINITE.E5M2.F32.PACK_AB_MERGE_C R25, RZ, R7, RZ ;  /* 0x00000007ff19723e */ /* 0x001fe400048060ff */
[----:B------:R-:W-:-:S03]  /*5470*/  PRMT R7, RZ, 0x7610, R7 ;  /* 0x00007610ff077816 */ /* 0x000fc60000000007 */
[----:B------:R0:W-:Y:S01]  /*5480*/  @!P2 STG.E.U8 desc[UR16][R10.64+0x1], R25 ;  /* 0x000001190a00a986 */ /* 0x0001e2000c101110 */
[----:B------:R-:W-:Y:S05]  /*5490*/  @P4 BRA `(.L_x_113) ;  /* 0x0000000000044947 */ /* 0x000fea0003800000 */
[----:B------:R0:W5:Y:S02]  /*54a0*/  LDG.E.U8 R7, desc[UR16][R16.64+0x8] ;  /* 0x0000081010077981 */ /* 0x000164000c1e1100 */
.L_x_113:
[----:B------:R-:W-:Y:S05]  /*54b0*/  BSYNC B1 ;  /* 0x0000000000017941 */ /* 0x000fea0003800000 */
.L_x_112:
        /* <DEDUP_REMOVED lines=12> */
.L_x_115:
[----:B------:R-:W-:Y:S05]  /*5580*/  BSYNC B1 ;  /* 0x0000000000017941 */ /* 0x000fea0003800000 */
.L_x_114:
        /* <DEDUP_REMOVED lines=12> */
.L_x_117:
[----:B------:R-:W-:Y:S05]  /*5650*/  BSYNC B1 ;  /* 0x0000000000017941 */ /* 0x000fea0003800000 */
.L_x_116:
        /* <DEDUP_REMOVED lines=12> */
.L_x_119:
[----:B------:R-:W-:Y:S05]  /*5720*/  BSYNC B1 ;  /* 0x0000000000017941 */ /* 0x000fea0003800000 */
.L_x_118:
        /* <DEDUP_REMOVED lines=12> */
.L_x_121:
[----:B------:R-:W-:Y:S05]  /*57f0*/  BSYNC B1 ;  /* 0x0000000000017941 */ /* 0x000fea0003800000 */
.L_x_120:
        /* <DEDUP_REMOVED lines=12> */
.L_x_123:
[----:B------:R-:W-:Y:S05]  /*58c0*/  BSYNC B1 ;  /* 0x0000000000017941 */ /* 0x000fea0003800000 */
.L_x_122:
        /* <DEDUP_REMOVED lines=12> */
.L_x_125:
[----:B------:R-:W-:Y:S05]  /*5990*/  BSYNC B1 ;  /* 0x0000000000017941 */ /* 0x000fea0003800000 */
.L_x_124:
        /* <DEDUP_REMOVED lines=12> */
.L_x_127:
[----:B------:R-:W-:Y:S05]  /*5a60*/  BSYNC B1 ;  /* 0x0000000000017941 */ /* 0x000fea0003800000 */
.L_x_126:
        /* <DEDUP_REMOVED lines=12> */
.L_x_129:
[----:B------:R-:W-:Y:S05]  /*5b30*/  BSYNC B1 ;  /* 0x0000000000017941 */ /* 0x000fea0003800000 */
.L_x_128:
        /* <DEDUP_REMOVED lines=12> */
.L_x_131:
[----:B------:R-:W-:Y:S05]  /*5c00*/  BSYNC B1 ;  /* 0x0000000000017941 */ /* 0x000fea0003800000 */
.L_x_130:
        /* <DEDUP_REMOVED lines=12> */
.L_x_133:
[----:B------:R-:W-:Y:S05]  /*5cd0*/  BSYNC B1 ;  /* 0x0000000000017941 */ /* 0x000fea0003800000 */
.L_x_132:
        /* <DEDUP_REMOVED lines=12> */
.L_x_135:
[----:B------:R-:W-:Y:S05]  /*5da0*/  BSYNC B1 ;  /* 0x0000000000017941 */ /* 0x000fea0003800000 */
.L_x_134:
        /* <DEDUP_REMOVED lines=12> */
.L_x_137:
[----:B------:R-:W-:Y:S05]  /*5e70*/  BSYNC B1 ;  /* 0x0000000000017941 */ /* 0x000fea0003800000 */
.L_x_136:
        /* <DEDUP_REMOVED lines=12> */
.L_x_139:
[----:B------:R-:W-:Y:S05]  /*5f40*/  BSYNC B1 ;  /* 0x0000000000017941 */ /* 0x000fea0003800000 */
.L_x_138:
        /* <DEDUP_REMOVED lines=12> */
.L_x_141:
[----:B------:R-:W-:Y:S05]  /*6010*/  BSYNC B1 ;  /* 0x0000000000017941 */ /* 0x000fea0003800000 */
.L_x_140:
        /* <DEDUP_REMOVED lines=12> */
.L_x_143:
[----:B------:R-:W-:Y:S05]  /*60e0*/  BSYNC B1 ;  /* 0x0000000000017941 */ /* 0x000fea0003800000 */
.L_x_142:
        /* <DEDUP_REMOVED lines=12> */
.L_x_145:
[----:B------:R-:W-:Y:S05]  /*61b0*/  BSYNC B1 ;  /* 0x0000000000017941 */ /* 0x000fea0003800000 */
.L_x_144:
        /* <DEDUP_REMOVED lines=12> */
.L_x_147:
[----:B------:R-:W-:Y:S05]  /*6280*/  BSYNC B1 ;  /* 0x0000000000017941 */ /* 0x000fea0003800000 */
.L_x_146:
        /* <DEDUP_REMOVED lines=12> */
.L_x_149:
[----:B------:R-:W-:Y:S05]  /*6350*/  BSYNC B1 ;  /* 0x0000000000017941 */ /* 0x000fea0003800000 */
.L_x_148:
        /* <DEDUP_REMOVED lines=12> */
.L_x_151:
[----:B------:R-:W-:Y:S05]  /*6420*/  BSYNC B1 ;  /* 0x0000000000017941 */ /* 0x000fea0003800000 */
.L_x_150:
        /* <DEDUP_REMOVED lines=12> */
.L_x_153:
[----:B------:R-:W-:Y:S05]  /*64f0*/  BSYNC B1 ;  /* 0x0000000000017941 */ /* 0x000fea0003800000 */
.L_x_152:
        /* <DEDUP_REMOVED lines=12> */
.L_x_155:
[----:B------:R-:W-:Y:S05]  /*65c0*/  BSYNC B1 ;  /* 0x0000000000017941 */ /* 0x000fea0003800000 */
.L_x_154:
        /* <DEDUP_REMOVED lines=12> */
.L_x_157:
[----:B------:R-:W-:Y:S05]  /*6690*/  BSYNC B1 ;  /* 0x0000000000017941 */ /* 0x000fea0003800000 */
.L_x_156:
        /* <DEDUP_REMOVED lines=12> */
.L_x_159:
[----:B------:R-:W-:Y:S05]  /*6760*/  BSYNC B1 ;  /* 0x0000000000017941 */ /* 0x000fea0003800000 */
.L_x_158:
        /* <DEDUP_REMOVED lines=12> */
.L_x_161:
[----:B------:R-:W-:Y:S05]  /*6830*/  BSYNC B1 ;  /* 0x0000000000017941 */ /* 0x000fea0003800000 */
.L_x_160:
        /* <DEDUP_REMOVED lines=12> */
.L_x_163:
[----:B------:R-:W-:Y:S05]  /*6900*/  BSYNC B1 ;  /* 0x0000000000017941 */ /* 0x000fea0003800000 */
.L_x_162:
[----:B-----5:R-:W-:Y:S01]  /*6910*/  LOP3.LUT R7, R7, 0xff, RZ, 0xc0, !PT ;  /* 0x000000ff07077812 */ /* 0x020fe200078ec0ff */
[----:B------:R-:W-:Y:S01]  /*6920*/  BSSY B1, `(.L_x_164) ;  /* 0x000000b000017945 */ /* 0x000fe20003800000 */
[----:B------:R-:W-:Y:S02]  /*6930*/  ISETP.LT.OR P2, PT, R33, 0x39, !P1 ;  /* 0x000000392100780c */ /* 0x000fe40004f41670 */
[----:B------:R-:W-:-:S05]  /*6940*/  F2FP.F16.E5M2.UNPACK_B R7, R7 ;  /* 0x00000007ff07723e */ /* 0x000fca00020004ff */
[----:B012---:R-:W-:-:S05]  /*6950*/  HADD2.F32 R16, -RZ, R7.H0_H0 ;  /* 0x20000007ff107230 */ /* 0x007fca0000004100 */
[----:B------:R-:W-:-:S04]  /*6960*/  FMUL R7, R16, R9 ;  /* 0x0000000910077220 */ /* 0x000fc80000400000 */
[----:B------:R-:W-:-:S05]  /*6970*/  FFMA R7, R18, R8, R7 ;  /* 0x0000000812077223 */ /* 0x000fca0000000007 */
[----:B------:R-:W-:Y:S02]  /*6980*/  F2FP.SATFINITE.E5M2.F32.PACK_AB_MERGE_C R17, RZ, R7, RZ ;  /* 0x00000007ff11723e */ /* 0x000fe400048060ff */
[----:B------:R-:W-:-:S03]  /*6990*/  PRMT R7, RZ, 0x7610, R7 ;  /* 0x00007610ff077816 */ /* 0x000fc60000000007 */
[----:B------:R0:W-:Y:S01]  /*69a0*/  @!P0 STG.E.U8 desc[UR16][R12.64+0x39], R17 ;  /* 0x000039110c008986 */ /* 0x0001e2000c101110 */
[----:B------:R-:W-:Y:S05]  /*69b0*/  @P2 BRA `(.L_x_165) ;  /* 0x0000000000042947 */ /* 0x000fea0003800000 */
[----:B------:R1:W5:Y:S02]  /*69c0*/  LDG.E.U8 R7, desc[UR16][R14.64+0x38] ;  /* 0x000038100e077981 */ /* 0x000364000c1e1100 */
.L_x_165:
[----:B------:R-:W-:Y:S05]  /*69d0*/  BSYNC B1 ;  /* 0x0000000000017941 */ /* 0x000fea0003800000 */
.L_x_164:
        /* <DEDUP_REMOVED lines=12> */
.L_x_167:
[----:B------:R-:W-:Y:S05]  /*6aa0*/  BSYNC B1 ;  /* 0x0000000000017941 */ /* 0x000fea0003800000 */
.L_x_166:
[----:B------:R-:W-:Y:S05]  /*6ab0*/  @P1 BRA `(.L_x_168) ;  /* 0x0000001000301947 */ /* 0x000fea0003800000 */
[----:B-----5:R-:W-:-:S04]  /*6ac0*/  LOP3.LUT R7, R7, 0xff, RZ, 0xc0, !PT ;  /* 0x000000ff07077812 */ /* 0x020fc800078ec0ff */
[----:B------:R-:W-:-:S05]  /*6ad0*/  F2FP.F16.E5M2.UNPACK_B R7, R7 ;  /* 0x00000007ff07723e */ /* 0x000fca00020004ff */
[----:B------:R-:W-:-:S05]  /*6ae0*/  HADD2.F32 R12, -RZ, R7.H0_H0 ;  /* 0x20000007ff0c7230 */ /* 0x000fca0000004100 */
[----:B------:R-:W-:-:S04]  /*6af0*/  FMUL R7, R12, R9 ;  /* 0x000000090c077220 */ /* 0x000fc80000400000 */
[----:B------:R-:W-:-:S05]  /*6b00*/  FFMA R7, R20, R8, R7 ;  /* 0x0000000814077223 */ /* 0x000fca0000000007 */
[----:B------:R-:W-:-:S05]  /*6b10*/  F2FP.SATFINITE.E5M2.F32.PACK_AB_MERGE_C R7, RZ, R7, RZ ;  /* 0x00000007ff07723e */ /* 0x000fca00048060ff */
[----:B------:R0:W-:Y:S01]  /*6b20*/  STG.E.U8 desc[UR16][R10.64+0x39], R7 ;  /* 0x000039070a007986 */ /* 0x0001e2000c101110 */
[----:B------:R-:W-:Y:S05]  /*6b30*/  BRA `(.L_x_168) ;  /* 0x0000001000107947 */ /* 0x000fea0003800000 */
.L_x_39:
[C---:B------:R-:W-:Y:S01]  /*6b40*/  ISETP.GE.AND P0, PT, R34.reuse, 0x1, PT ;  /* 0x000000012200780c */ /* 0x040fe20003f06270 */
[-C--:B--2---:R-:W-:Y:S01]  /*6b50*/  FMUL R147, R147, R8.reuse ;  /* 0x0000000893937220 */ /* 0x084fe20000400000 */
[----:B------:R-:W-:Y:S01]  /*6b60*/  ISETP.GE.AND P2, PT, R34, 0x9, PT ;  /* 0x000000092200780c */ /* 0x000fe20003f46270 */
[-C--:B------:R-:W-:Y:S01]  /*6b70*/  FMUL R142, R142, R8.reuse ;  /* 0x000000088e8e7220 */ /* 0x080fe20000400000 */
[----:B------:R-:W-:Y:S01]  /*6b80*/  ISETP.LT.OR P1, PT, R33, 0x1, !P0 ;  /* 0x000000012100780c */ /* 0x000fe20004721670 */
[-C--:B------:R-:W-:Y:S01]  /*6b90*/  FMUL R145, R145, R8.reuse ;  /* 0x0000000891917220 */ /* 0x080fe20000400000 */
[----:B------:R-:W-:Y:S01]  /*6ba0*/  F2FP.SATFINITE.E5M2.F32.PACK_AB_MERGE_C R147, RZ, R147, RZ ;  /* 0x00000093ff93723e */ /* 0x000fe200048060ff */
[-C--:B------:R-:W-:Y:S01]  /*6bb0*/  FMUL R140, R140, R8.reuse ;  /* 0x000000088c8c7220 */ /* 0x080fe20000400000 */
[----:B------:R-:W-:Y:S01]  /*6bc0*/  ISETP.LT.OR P4, PT, R33, 0x2, !P0 ;  /* 0x000000022100780c */ /* 0x000fe20004781670 */
[-C--:B------:R-:W-:Y:S01]  /*6bd0*/  FMUL R143, R143, R8.reuse ;  /* 0x000000088f8f7220 */ /* 0x080fe20000400000 */
[C---:B------:R-:W-:Y:S01]  /*6be0*/  ISETP.LT.OR P5, PT, R33.reuse, 0x1, !P2 ;  /* 0x000000012100780c */ /* 0x040fe200057a1670 */
[-C--:B------:R-:W-:Y:S01]  /*6bf0*/  FMUL R138, R138, R8.reuse ;  /* 0x000000088a8a7220 */ /* 0x080fe20000400000 */
[----:B------:R-:W-:Y:S01]  /*6c00*/  ISETP.LT.OR P6, PT, R33, 0x2, !P2 ;  /* 0x000000022100780c */ /* 0x000fe200057c1670 */
[----:B------:R-:W-:Y:S01]  /*6c10*/  FMUL R141, R141, R8 ;  /* 0x000000088d8d7220 */ /* 0x000fe20000400000 */
[----:B------:R-:W-:Y:S01]  /*6c20*/  F2FP.SATFINITE.E5M2.F32.PACK_AB_MERGE_C R7, RZ, R142, RZ ;  /* 0x0000008eff07723e */ /* 0x000fe200048060ff */
[-C--:B------:R-:W-:Y:S01]  /*6c30*/  FMUL R136, R136, R8.reuse ;  /* 0x0000000888887220 */ /* 0x080fe20000400000 */
[----:B------:R-:W-:Y:S01]  /*6c40*/  F2FP.SATFINITE.E5M2.F32.PACK_AB_MERGE_C R145, RZ, R145, RZ ;  /* 0x00000091ff91723e */ /* 0x000fe200048060ff */
[----:B------:R-:W-:Y:S01]  /*6c50*/  @!P1 STG.E.U8 desc[UR16][R16.64], R147 ;  /* 0x0000009310009986 */ /* 0x000fe2000c101110 */
[----:B------:R-:W-:Y:S01]  /*6c60*/  ISETP.LT.OR P1, PT, R33, 0x9, !P0 ;  /* 0x000000092100780c */ /* 0x000fe20004721670 */
[----:B------:R-:W-:Y:S01]  /*6c70*/  FMUL R139, R139, R8 ;  /* 0x000000088b8b7220 */ /* 0x000fe20000400000 */
[----:B------:R-:W-:Y:S01]  /*6c80*/  F2FP.SATFINITE.E5M2.F32.PACK_AB_MERGE_C R25, RZ, R140, RZ ;  /* 0x0000008cff19723e */ /* 0x000fe200048060ff */
[----:B------:R0:W-:Y:S01]  /*6c90*/  @!P4 STG.E.U8 desc[UR16][R16.64+0x1], R7 ;  /* 0x000001071000c986 */ /* 0x0001e2000c101110 */
[----:B------:R-:W-:Y:S01]  /*6ca0*/  F2FP.SATFINITE.E5M2.F32.PACK_AB_MERGE_C R143, RZ, R143, RZ ;  /* 0x0000008fff8f723e */ /* 0x000fe200048060ff */
[-C--:B------:R-:W-:Y:S01]  /*6cb0*/  FMUL R134, R134, R8.reuse ;  /* 0x0000000886867220 */ /* 0x080fe20000400000 */
[C---:B------:R-:W-:Y:S01]  /*6cc0*/  ISETP.LT.OR P4, PT, R33.reuse, 0xa, !P0 ;  /* 0x0000000a2100780c */ /* 0x040fe20004781670 */
[----:B------:R-:W-:Y:S01]  /*6cd0*/  @!P5 STG.E.U8 desc[UR16][R14.64], R145 ;  /* 0x000000910e00d986 */ /* 0x000fe2000c101110 */
[----:B------:R-:W-:Y:S01]  /*6ce0*/  ISETP.LT.OR P5, PT, R33, 0x9, !P2 ;  /* 0x000000092100780c */ /* 0x000fe200057a1670 */
[-C--:B------:R-:W-:Y:S01]  /*6cf0*/  FMUL R137, R137, R8.reuse ;  /* 0x0000000889897220 */ /* 0x080fe20000400000 */
[----:B------:R-:W-:Y:S01]  /*6d00*/  F2FP.SATFINITE.E5M2.F32.PACK_AB_MERGE_C R141, RZ, R141, RZ ;  /* 0x0000008dff8d723e */ /* 0x000fe200048060ff */
[----:B------:R1:W-:Y:S01]  /*6d10*/  @!P6 STG.E.U8 desc[UR16][R14.64+0x1], R25 ;  /* 0x000001190e00e986 */ /* 0x0003e2000c101110 */
[C---:B------:R-:W-:Y:S01]  /*6d20*/  ISETP.LT.OR P6, PT, R33.reuse, 0xa, !P2 ;  /* 0x0000000a2100780c */ /* 0x040fe200057c1670 */
[-C--:B------:R-:W-:Y:S01]  /*6d30*/  FMUL R132, R132, R8.reuse ;  /* 0x0000000884847220 */ /* 0x080fe20000400000 */
[----:B------:R-:W-:Y:S01]  /*6d40*/  F2FP.SATFINITE.E5M2.F32.PACK_AB_MERGE_C R139, RZ, R139, RZ ;  /* 0x0000008bff8b723e */ /* 0x000fe200048060ff */
[----:B------:R-:W-:Y:S01]  /*6d50*/  @!P1 STG.E.U8 desc[UR16][R16.64+0x8], R143 ;  /* 0x0000088f10009986 */ /* 0x000fe2000c101110 */
[----:B------:R-:W-:Y:S01]  /*6d60*/  ISETP.LT.OR P1, PT, R33, 0x11, !P0 ;  /* 0x000000112100780c */ /* 0x000fe20004721670 */
[----:B------:R-:W-:Y:S01]  /*6d70*/  FMUL R135, R135, R8 ;  /* 0x0000000887877220 */ /* 0x000fe20000400000 */
[----:B0-----:R-:W-:Y:S01]  /*6d80*/  F2FP.SATFINITE.E5M2.F32.PACK_AB_MERGE_C R7, RZ, R138, RZ ;  /* 0x0000008aff07723e */ /* 0x001fe200048060ff */
[-C--:B------:R-:W-:Y:S01]  /*6d90*/  FMUL R130, R130, R8.reuse ;  /* 0x0000000882827220 */ /* 0x080fe20000400000 */
[----:B------:R-:W-:Y:S01]  /*6da0*/  F2FP.SATFINITE.E5M2.F32.PACK_AB_MERGE_C R137, RZ, R137, RZ ;  /* 0x00000089ff89723e */ /* 0x000fe200048060ff */
[----:B------:R-:W-:Y:S01]  /*6db0*/  FMUL R133, R133, R8 ;  /* 0x0000000885857220 */ /* 0x000fe20000400000 */
[----:B------:R-:W-:Y:S01]  /*6dc0*/  F2FP.SATFINITE.E5M2.F32.PACK_AB_MERGE_C R135, RZ, R135, RZ ;  /* 0x00000087ff87723e */ /* 0x000fe200048060ff */
[----:B------:R0:W-:Y:S01]  /*6dd0*/  @!P4 STG.E.U8 desc[UR16][R16.64+0x9], R7 ;  /* 0x000009071000c986 */ /* 0x0001e2000c101110 */
[----:B-1----:R-:W-:Y:S01]  /*6de0*/  F2FP.SATFINITE.E5M2.F32.PACK_AB_MERGE_C R25, RZ, R136, RZ ;  /* 0x00000088ff19723e */ /* 0x002fe200048060ff */
        /* <DEDUP_REMOVED lines=15> */
[-C--:B------:R-:W-:Y:S01]  /*6ee0*/  FMUL R127, R127, R8.reuse ;  /* 0x000000087f7f7220 */ /* 0x080fe20000400000 */
[----:B------:R-:W-:Y:S01]  /*6ef0*/  FMUL R122, R122, R8 ;  /* 0x000000087a7a7220 */ /* 0x000fe20000400000 */
[----:B------:R-:W-:Y:S01]  /*6f00*/  F2FP.SATFINITE.E5M2.F32.PACK_AB_MERGE_C R129, RZ, R129, RZ ;  /* 0x00000081ff81723e */ /* 0x000fe200048060ff */
[----:B------:R0:W-:Y:S01]  /*6f10*/  @!P4 STG.E.U8 desc[UR16][R16.64+0x11], R7 ;  /* 0x000011071000c986 */ /* 0x0001e2000c101110 */
[----:B-1----:R-:W-:Y:S01]  /*6f20*/  F2FP.SATFINITE.E5M2.F32.PACK_AB_MERGE_C R25, RZ, R132, RZ ;  /* 0x00000084ff19723e */ /* 0x002fe200048060ff */
[-C--:B------:R-:W-:Y:S01]  /*6f30*/  FMUL R125, R125, R8.reuse ;  /* 0x000000087d7d7220 */ /* 0x080fe20000400000 */
[C---:B------:R-:W-:Y:S01]  /*6f40*/  ISETP.LT.OR P4, PT, R33.reuse, 0x1a, !P0 ;  /* 0x0000001a2100780c */ /* 0x040fe20004781670 */
[----:B------:R-:W-:Y:S01]  /*6f50*/  @!P5 STG.E.U8 desc[UR16][R14.64+0x10], R137 ;  /* 0x000010890e00d986 */ /* 0x000fe2000c101110 */
[C---:B------:R-:W-:Y:S01]  /*6f60*/  ISETP.LT.OR P5, PT, R33.reuse, 0x19, !P2 ;  /* 0x000000192100780c */ /* 0x040fe200057a1670 */
[-C--:B------:R-:W-:Y:S01]  /*6f70*/  FMUL R120, R120, R8.reuse ;  /* 0x0000000878787220 */ /* 0x080fe20000400000 */
[----:B------:R-:W-:Y:S01]  /*6f80*/  F2FP.SATFINITE.E5M2.F32.PACK_AB_MERGE_C R127, RZ, R127, RZ ;  /* 0x0000007fff7f723e */ /* 0x000fe200048060ff */
[----:B------:R1:W-:Y:S01]  /*6f90*/  @!P6 STG.E.U8 desc[UR16][R14.64+0x11], R25 ;  /* 0x000011190e00e986 */ /* 0x0003e2000c101110 */
[----:B------:R-:W-:Y:S01]  /*6fa0*/  ISETP.LT.OR P6, PT, R33, 0x1a, !P2 ;  /* 0x0000001a2100780c */ /* 0x000fe200057c1670 */
        /* <DEDUP_REMOVED lines=8> */
[-C--:B------:R-:W-:Y:S01]  /*7030*/  FMUL R116, R116, R8.reuse ;  /* 0x0000000874747220 */ /* 0x080fe20000400000 */
[----:B------:R-:W-:Y:S01]  /*7040*/  FMUL R114, R114, R8 ;  /* 0x0000000872727220 */ /* 0x000fe20000400000 */
[----:B-1----:R-:W-:Y:S01]  /*7050*/  F2FP.SATFINITE.E5M2.F32.PACK_AB_MERGE_C R25, RZ, R128, RZ ;  /* 0x00000080ff19723e */ /* 0x002fe200048060ff */
[----:B------:R0:W-:Y:S01]  /*7060*/  @!P4 STG.E.U8 desc[UR16][R16.64+0x19], R7 ;  /* 0x000019071000c986 */ /* 0x0001e2000c101110 */
[----:B------:R-:W-:Y:S01]  /*7070*/  ISETP.LT.OR P4, PT, R33, 0x22, !P0 ;  /* 0x000000222100780c */ /* 0x000fe20004781670 */
[-C--:B------:R-:W-:Y:S01]  /*7080*/  FMUL R119, R119, R8.reuse ;  /* 0x0000000877777220 */ /* 0x080fe20000400000 */
[----:B------:R-:W-:Y:S01]  /*7090*/  F2FP.SATFINITE.E5M2.F32.PACK_AB_MERGE_C R121, RZ, R121, RZ ;  /* 0x00000079ff79723e */ /* 0x000fe200048060ff */
[----:B------:R-:W-:Y:S01]  /*70a0*/  @!P5 STG.E.U8 desc[UR16][R14.64+0x18], R133 ;  /* 0x000018850e00d986 */ /* 0x000fe2000c101110 */
[----:B------:R-:W-:Y:S01]  /*70b0*/  ISETP.LT.OR P5, PT, R33, 0x21, !P2 ;  /* 0x000000212100780c */ /* 0x000fe200057a1670 */
[----:B------:R-:W-:Y:S01]  /*70c0*/  FMUL R117, R117, R8 ;  /* 0x0000000875757220 */ /* 0x000fe20000400000 */
[----:B------:R-:W-:Y:S01]  /*70d0*/  F2FP.SATFINITE.E5M2.F32.PACK_AB_MERGE_C R27, RZ, R114, RZ ;  /* 0x00000072ff1b723e */ /* 0x000fe200048060ff */
[----:B------:R1:W-:Y:S01]  /*70e0*/  @!P6 STG.E.U8 desc[UR16][R14.64+0x19], R25 ;  /* 0x000019190e00e986 */ /* 0x0003e2000c101110 */
[----:B------:R-:W-:Y:S01]  /*70f0*/  ISETP.LT.OR P6, PT, R33, 0x22, !P2 ;  /* 0x000000222100780c */ /* 0x000fe200057c1670 */
[-C--:B------:R-:W-:Y:S01]  /*7100*/  FMUL R112, R112, R8.reuse ;  /* 0x0000000870707220 */ /* 0x080fe20000400000 */
[-C--:B------:R-:W-:Y:S01]  /*7110*/  FMUL R115, R115, R8.reuse ;  /* 0x0000000873737220 */ /* 0x080fe20000400000 */
        /* <DEDUP_REMOVED lines=39> */
[-C--:B------:R-:W-:Y:S01]  /*7390*/  FMUL R103, R103, R8.reuse ;  /* 0x0000000867677220 */ /* 0x080fe20000400000 */
[----:B------:R-:W-:Y:S01]  /*73a0*/  @!P1 STG.E.U8 desc[UR16][R16.64+0x30], R123 ;  /* 0x0000307b10009986 */ /* 0x000fe2000c101110 */
[----:B------:R-:W-:Y:S01]  /*73b0*/  ISETP.LT.OR P1, PT, R33, 0x39, !P0 ;  /* 0x000000392100780c */ /* 0x000fe20004721670 */
[-C--:B------:R-:W-:Y:S01]  /*73c0*/  FMUL R101, R101, R8.reuse ;  /* 0x0000000865657220 */ /* 0x080fe20000400000 */
[----:B------:R-:W-:Y:S01]  /*73d0*/  ISETP.LT.OR P0, PT, R33, 0x3a, !P0 ;  /* 0x0000003a2100780c */ /* 0x000fe20004701670 */
[----:B------:R-:W-:Y:S01]  /*73e0*/  FMUL R96, R96, R8 ;  /* 0x0000000860607220 */ /* 0x000fe20000400000 */
[----:B0-----:R-:W-:Y:S01]  /*73f0*/  F2FP.SATFINITE.E5M2.F32.PACK_AB_MERGE_C R7, RZ, R118, RZ ;  /* 0x00000076ff07723e */ /* 0x001fe200048060ff */
[-C--:B------:R-:W-:Y:S01]  /*7400*/  FMUL R94, R94, R8.reuse ;  /* 0x000000085e5e7220 */ /* 0x080fe20000400000 */
[----:B------:R-:W-:Y:S01]  /*7410*/  F2FP.SATFINITE.E5M2.F32.PACK_AB_MERGE_C R105, RZ, R105, RZ ;  /* 0x00000069ff69723e */ /* 0x000fe200048060ff */
[----:B------:R-:W-:Y:S01]  /*7420*/  FMUL R97, R97, R8 ;  /* 0x0000000861617220 */ /* 0x000fe20000400000 */
[----:B-1----:R-:W-:Y:S01]  /*7430*/  F2FP.SATFINITE.E5M2.F32.PACK_AB_MERGE_C R25, RZ, R116, RZ ;  /* 0x00000074ff19723e */ /* 0x002fe200048060ff */
[----:B------:R0:W-:Y:S01]  /*7440*/  @!P4 STG.E.U8 desc[UR16][R16.64+0x31], R7 ;  /* 0x000031071000c986 */ /* 0x0001e2000c101110 */
[----:B------:R-:W-:Y:S01]  /*7450*/  ISETP.LT.OR P4, PT, R33, 0x39, !P2 ;  /* 0x000000392100780c */ /* 0x000fe20005781670 */
[-C--:B------:R-:W-:Y:S01]  /*7460*/  FMUL R99, R99, R8.reuse ;  /* 0x0000000863637220 */ /* 0x080fe20000400000 */
[----:B------:R-:W-:Y:S01]  /*7470*/  ISETP.LT.OR P2, PT, R33, 0x3a, !P2 ;  /* 0x0000003a2100780c */ /* 0x000fe20005741670 */
[----:B------:R-:W-:Y:S01]  /*7480*/  @!P5 STG.E.U8 desc[UR16][R14.64+0x30], R121 ;  /* 0x000030790e00d986 */ /* 0x000fe2000c101110 */
[----:B------:R-:W-:Y:S01]  /*7490*/  F2FP.SATFINITE.E5M2.F32.PACK_AB_MERGE_C R103, RZ, R103, RZ ;  /* 0x00000067ff67723e */ /* 0x000fe200048060ff */
[-C--:B------:R-:W-:Y:S01]  /*74a0*/  FMUL R92, R92, R8.reuse ;  /* 0x000000085c5c7220 */ /* 0x080fe20000400000 */
[----:B------:R-:W-:Y:S01]  /*74b0*/  F2FP.SATFINITE.E5M2.F32.PACK_AB_MERGE_C R101, RZ, R101, RZ ;  /* 0x00000065ff65723e */ /* 0x000fe200048060ff */
[----:B------:R-:W-:Y:S01]  /*74c0*/  @!P6 STG.E.U8 desc[UR16][R14.64+0x31], R25 ;  /* 0x000031190e00e986 */ /* 0x000fe2000c101110 */
[----:B------:R-:W-:Y:S01]  /*74d0*/  F2FP.SATFINITE.E5M2.F32.PACK_AB_MERGE_C R97, RZ, R97, RZ ;  /* 0x00000061ff61723e */ /* 0x000fe200048060ff */
[-C--:B------:R-:W-:Y:S01]  /*74e0*/  FMUL R88, R88, R8.reuse ;  /* 0x0000000858587220 */ /* 0x080fe20000400000 */
[-C--:B------:R-:W-:Y:S01]  /*74f0*/  FMUL R95, R95, R8.reuse ;  /* 0x000000085f5f7220 */ /* 0x080fe20000400000 */
[----:B------:R-:W-:Y:S01]  /*7500*/  @!P0 STG.E.U8 desc[UR16][R16.64+0x39], R27 ;  /* 0x0000391b10008986 */ /* 0x000fe2000c101110 */
[----:B------:R-:W-:Y:S01]  /*7510*/  ISETP.GE.AND P0, PT, R34, 0x81, PT ;  /* 0x000000812200780c */ /* 0x000fe20003f06270 */
[----:B------:R-:W-:Y:S01]  /*7520*/  FMUL R93, R93, R8 ;  /* 0x000000085d5d7220 */ /* 0x000fe20000400000 */
[----:B0-----:R-:W-:Y:S01]  /*7530*/  F2FP.SATFINITE.E5M2.F32.PACK_AB_MERGE_C R7, RZ, R112, RZ ;  /* 0x00000070ff07723e */ /* 0x001fe200048060ff */
[----:B------:R0:W-:Y:S01]  /*7540*/  @!P1 STG.E.U8 desc[UR16][R16.64+0x38], R119 ;  /* 0x0000387710009986 */ /* 0x0001e2000c101110 */
[C---:B------:R-:W-:Y:S01]  /*7550*/  ISETP.LT.OR P6, PT, R33.reuse, 0x1, !P0 ;  /* 0x000000012100780c */ /* 0x040fe200047c1670 */
[-C--:B------:R-:W-:Y:S01]  /*7560*/  FMUL R90, R90, R8.reuse ;  /* 0x000000085a5a7220 */ /* 0x080fe20000400000 */
[----:B------:R-:W-:Y:S01]  /*7570*/  ISETP.LT.OR P5, PT, R33, 0x2, !P0 ;  /* 0x000000022100780c */ /* 0x000fe200047a1670 */
[----:B------:R-:W-:Y:S01]  /*7580*/  @!P4 STG.E.U8 desc[UR16][R14.64+0x38], R117 ;  /* 0x000038750e00c986 */ /* 0x000fe2000c101110 */
[----:B------:R-:W-:Y:S01]  /*7590*/  ISETP.GE.AND P1, PT, R34, 0x89, PT ;  /* 0x000000892200780c */ /* 0x000fe20003f26270 */
[-C--:B------:R-:W-:Y:S01]  /*75a0*/  FMUL R23, R23, R8.reuse ;  /* 0x0000000817177220 */ /* 0x080fe20000400000 */
[----:B------:R-:W-:Y:S01]  /*75b0*/  F2FP.SATFINITE.E5M2.F32.PACK_AB_MERGE_C R99, RZ, R99, RZ ;  /* 0x00000063ff63723e */ /* 0x000fe200048060ff */
[----:B------:R1:W-:Y:S01]  /*75c0*/  @!P2 STG.E.U8 desc[UR16][R14.64+0x39], R7 ;  /* 0x000039070e00a986 */ /* 0x0003e2000c101110 */
[----:B------:R-:W-:Y:S01]  /*75d0*/  ISETP.LT.OR P4, PT, R33, 0x1, !P1 ;  /* 0x000000012100780c */ /* 0x000fe20004f81670 */
[-C--:B------:R-:W-:Y:S01]  /*75e0*/  FMUL R91, R91, R8.reuse ;  /* 0x000000085b5b7220 */ /* 0x080fe20000400000 */
[----:B------:R-:W-:Y:S01]  /*75f0*/  ISETP.LT.OR P2, PT, R33, 0xa, !P0 ;  /* 0x0000000a2100780c */ /* 0x000fe20004741670 */
[----:B------:R-:W-:Y:S01]  /*7600*/  FMUL R89, R89, R8 ;  /* 0x0000000859597220 */ /* 0x000fe20000400000 */
[----:B0-----:R-:W-:Y:S01]  /*7610*/  F2FP.SATFINITE.E5M2.F32.PACK_AB_MERGE_C R17, RZ, R110, RZ ;  /* 0x0000006eff11723e */ /* 0x001fe200048060ff */
[----:B------:R-:W-:Y:S01]  /*7620*/  @!P6 STG.E.U8 desc[UR16][R12.64], R115 ;  /* 0x000000730c00e986 */ /* 0x000fe2000c101110 */
[C---:B------:R-:W-:Y:S01]  /*7630*/  ISETP.LT.OR P6, PT, R33.reuse, 0x2, !P1 ;  /* 0x000000022100780c */ /* 0x040fe20004fc1670 */
[-C--:B------:R-:W-:Y:S01]  /*7640*/  FMUL R22, R22, R8.reuse ;  /* 0x0000000816167220 */ /* 0x080fe20000400000 */
[----:B------:R-:W-:Y:S01]  /*7650*/  F2FP.SATFINITE.E5M2.F32.PACK_AB_MERGE_C R95, RZ, R95, RZ ;  /* 0x0000005fff5f723e */ /* 0x000fe200048060ff */
[----:B------:R-:W-:Y:S01]  /*7660*/  @!P5 STG.E.U8 desc[UR16][R12.64+0x1], R17 ;  /* 0x000001110c00d986 */ /* 0x000fe2000c101110 */
[----:B------:R-:W-:Y:S01]  /*7670*/  ISETP.LT.OR P5, PT, R33, 0x9, !P0 ;  /* 0x000000092100780c */ /* 0x000fe200047a1670 */
[----:B------:R-:W-:Y:S01]  /*7680*/  FMUL R19, R19, R8 ;  /* 0x0000000813137220 */ /* 0x000fe20000400000 */
[----:B-1----:R-:W-:Y:S01]  /*7690*/  F2FP.SATFINITE.E5M2.F32.PACK_AB_MERGE_C R7, RZ, R108, RZ ;  /* 0x0000006cff07723e */ /* 0x002fe200048060ff */
[----:B------:R-:W-:Y:S01]  /*76a0*/  @!P4 STG.E.U8 desc[UR16][R10.64], R113 ;  /* 0x000000710a00c986 */ /* 0x000fe2000c101110 */
[----:B------:R-:W-:Y:S01]  /*76b0*/  F2FP.SATFINITE.E5M2.F32.PACK_AB_MERGE_C R15, RZ, R106, RZ ;  /* 0x0000006aff0f723e */ /* 0x000fe200048060ff */
[-C--:B------:R-:W-:Y:S01]  /*76c0*/  FMUL R18, R18, R8.reuse ;  /* 0x0000000812127220 */ /* 0x080fe20000400000 */
[----:B------:R-:W-:Y:S01]  /*76d0*/  ISETP.LT.OR P4, PT, R33, 0x9, !P1 ;  /* 0x000000092100780c */ /* 0x000fe20004f81670 */
[-C--:B------:R-:W-:Y:S01]  /*76e0*/  FMUL R21, R21, R8.reuse ;  /* 0x0000000815157220 */ /* 0x080fe20000400000 */
[----:B------:R-:W-:Y:S01]  /*76f0*/  F2FP.SATFINITE.E5M2.F32.PACK_AB_MERGE_C R93, RZ, R93, RZ ;  /* 0x0000005dff5d723e */ /* 0x000fe200048060ff */
[----:B------:R0:W-:Y:S01]  /*7700*/  @!P6 STG.E.U8 desc[UR16][R10.64+0x1], R7 ;  /* 0x000001070a00e986 */ /* 0x0001e2000c101110 */
[C---:B------:R-:W-:Y:S01]  /*7710*/  ISETP.LT.OR P6, PT, R33.reuse, 0xa, !P1 ;  /* 0x0000000a2100780c */ /* 0x040fe20004fc1670 */
[----:B------:R-:W-:Y:S01]  /*7720*/  FMUL R20, R20, R8 ;  /* 0x0000000814147220 */ /* 0x000fe20000400000 */
[----:B------:R-:W-:Y:S01]  /*7730*/  F2FP.SATFINITE.E5M2.F32.PACK_AB_MERGE_C R23, RZ, R23, RZ ;  /* 0x00000017ff17723e */ /* 0x000fe200048060ff */
[----:B------:R1:W-:Y:S01]  /*7740*/  @!P2 STG.E.U8 desc[UR16][R12.64+0x9], R15 ;  /* 0x0000090f0c00a986 */ /* 0x0003e2000c101110 */
[----:B------:R-:W-:-:S02]  /*7750*/  ISETP.LT.OR P2, PT, R33, 0x12, !P0 ;  /* 0x000000122100780c */ /* 0x000fc40004741670 */
[----:B------:R-:W-:Y:S01]  /*7760*/  F2FP.SATFINITE.E5M2.F32.PACK_AB_MERGE_C R91, RZ, R91, RZ ;  /* 0x0000005bff5b723e */ /* 0x000fe200048060ff */
[----:B------:R-:W-:Y:S01]  /*7770*/  @!P5 STG.E.U8 desc[UR16][R12.64+0x8], R109 ;  /* 0x0000086d0c00d986 */ /* 0x000fe2000c101110 */
[C---:B------:R-:W-:Y:S02]  /*7780*/  ISETP.LT.OR P5, PT, R33.reuse, 0x11, !P0 ;  /* 0x000000112100780c */ /* 0x040fe400047a1670 */
[----:B------:R-:W-:Y:S01]  /*7790*/  F2FP.SATFINITE.E5M2.F32.PACK_AB_MERGE_C R89, RZ, R89, RZ ;  /* 0x00000059ff59723e */ /* 0x000fe200048060ff */
[----:B------:R-:W-:Y:S01]  /*77a0*/  @!P4 STG.E.U8 desc[UR16][R10.64+0x8], R111 ;  /* 0x0000086f0a00c986 */ /* 0x000fe2000c101110 */
[----:B0-----:R-:W-:Y:S02]  /*77b0*/  F2FP.SATFINITE.E5M2.F32.PACK_AB_MERGE_C R7, RZ, R104, RZ ;  /* 0x00000068ff07723e */ /* 0x001fe400048060ff */
[C---:B------:R-:W-:Y:S02]  /*77c0*/  ISETP.LT.OR P4, PT, R33.reuse, 0x11, !P1 ;  /* 0x000000112100780c */ /* 0x040fe40004f81670 */
[----:B-1----:R-:W-:Y:S01]  /*77d0*/  F2FP.SATFINITE.E5M2.F32.PACK_AB_MERGE_C R15, RZ, R100, RZ ;  /* 0x00000064ff0f723e */ /* 0x002fe200048060ff */
[----:B------:R0:W-:Y:S01]  /*77e0*/  @!P6 STG.E.U8 desc[UR16][R10.64+0x9], R7 ;  /* 0x000009070a00e986 */ /* 0x0001e2000c101110 */
[----:B------:R-:W-:-:S02]  /*77f0*/  ISETP.LT.OR P6, PT, R33, 0x12, !P1 ;  /* 0x000000122100780c */ /* 0x000fc40004fc1670 */
[----:B------:R-:W-:Y:S01]  /*7800*/  F2FP.SATFINITE.E5M2.F32.PACK_AB_MERGE_C R19, RZ, R19, RZ ;  /* 0x00000013ff13723e */ /* 0x000fe200048060ff */
[----:B------:R1:W-:Y:S01]  /*7810*/  @!P2 STG.E.U8 desc[UR16][R12.64+0x11], R15 ;  /* 0x0000110f0c00a986 */ /* 0x0003e2000c101110 */
[C---:B------:R-:W-:Y:S02]  /*7820*/  ISETP.LT.OR P2, PT, R33.reuse, 0x1a, !P0 ;  /* 0x0000001a2100780c */ /* 0x040fe40004741670 */
[----:B------:R-:W-:Y:S01]  /*7830*/  F2FP.SATFINITE.E5M2.F32.PACK_AB_MERGE_C R21, RZ, R21, RZ ;  /* 0x00000015ff15723e */ /* 0x000fe200048060ff */
[----:B------:R-:W-:Y:S01]  /*7840*/  @!P5 STG.E.U8 desc[UR16][R12.64+0x10], R107 ;  /* 0x0000106b0c00d986 */ /* 0x000fe2000c101110 */
[----:B------:R-:W-:Y:S02]  /*7850*/  ISETP.LT.OR P5, PT, R33, 0x19, !P0 ;  /* 0x000000192100780c */ /* 0x000fe400047a1670 */
[----:B------:R-:W-:Y:S01]  /*7860*/  F2FP.SATFINITE.E5M2.F32.PACK_AB_MERGE_C R17, RZ, R20, RZ ;  /* 0x00000014ff11723e */ /* 0x000fe200048060ff */
[----:B------:R-:W-:Y:S01]  /*7870*/  @!P4 STG.E.U8 desc[UR16][R10.64+0x10], R105 ;  /* 0x000010690a00c986 */ /* 0x000fe2000c101110 */
[----:B0-----:R-:W-:-:S02]  /*7880*/  F2FP.SATFINITE.E5M2.F32.PACK_AB_MERGE_C R7, RZ, R102, RZ ;  /* 0x00000066ff07723e */ /* 0x001fc400048060ff */
[C---:B------:R-:W-:Y:S02]  /*7890*/  ISETP.LT.OR P4, PT, R33.reuse, 0x19, !P1 ;  /* 0x000000192100780c */ /* 0x040fe40004f81670 */
[----:B-1----:R-:W-:Y:S01]  /*78a0*/  F2FP.SATFINITE.E5M2.F32.PACK_AB_MERGE_C R15, RZ, R98, RZ ;  /* 0x00000062ff0f723e */ /* 0x002fe200048060ff */
[----:B------:R0:W-:Y:S01]  /*78b0*/  @!P6 STG.E.U8 desc[UR16][R10.64+0x11], R7 ;  /* 0x000011070a00e986 */ /* 0x0001e2000c101110 */
[----:B------:R-:W-:-:S03]  /*78c0*/  ISETP.LT.OR P6, PT, R33, 0x1a, !P1 ;  /* 0x0000001a2100780c */ /* 0x000fc60004fc1670 */
[----:B------:R1:W-:Y:S01]  /*78d0*/  @!P2 STG.E.U8 desc[UR16][R12.64+0x19], R15 ;  /* 0x0000190f0c00a986 */ /* 0x0003e2000c101110 */
[----:B------:R-:W-:-:S03]  /*78e0*/  ISETP.LT.OR P2, PT, R33, 0x22, !P0 ;  /* 0x000000222100780c */ /* 0x000fc60004741670 */
[----:B------:R-:W-:Y:S01]  /*78f0*/  @!P5 STG.E.U8 desc[UR16][R12.64+0x18], R103 ;  /* 0x000018670c00d986 */ /* 0x000fe2000c101110 */
[C---:B------:R-:W-:Y:S02]  /*7900*/  ISETP.LT.OR P5, PT, R33.reuse, 0x21, !P0 ;  /* 0x000000212100780c */ /* 0x040fe400047a1670 */
[----:B0-----:R-:W-:Y:S01]  /*7910*/  F2FP.SATFINITE.E5M2.F32.PACK_AB_MERGE_C R7, RZ, R96, RZ ;  /* 0x00000060ff07723e */ /* 0x001fe200048060ff */
[----:B------:R-:W-:Y:S01]  /*7920*/  @!P4 STG.E.U8 desc[UR16][R10.64+0x18], R101 ;  /* 0x000018650a00c986 */ /* 0x000fe2000c101110 */
        /* <DEDUP_REMOVED lines=25> */
[C---:B------:R-:W-:Y:S02]  /*7ac0*/  ISETP.LT.OR P2, PT, R33.reuse, 0x39, !P0 ;  /* 0x000000392100780c */ /* 0x040fe40004741670 */
[C---:B------:R-:W-:Y:S01]  /*7ad0*/  ISETP.LT.OR P0, PT, R33.reuse, 0x3a, !P0 ;  /* 0x0000003a2100780c */ /* 0x040fe20004701670 */
[----:B------:R1:W-:Y:S01]  /*7ae0*/  @!P5 STG.E.U8 desc[UR16][R12.64+0x30], R91 ;  /* 0x0000305b0c00d986 */ /* 0x0003e2000c101110 */
[C---:B------:R-:W-:Y:S02]  /*7af0*/  ISETP.LT.OR P5, PT, R33.reuse, 0x39, !P1 ;  /* 0x000000392100780c */ /* 0x040fe40004fa1670 */
[----:B------:R-:W-:Y:S01]  /*7b00*/  ISETP.LT.OR P1, PT, R33, 0x3a, !P1 ;  /* 0x0000003a2100780c */ /* 0x000fe20004f21670 */
[----:B------:R1:W-:Y:S01]  /*7b10*/  @!P4 STG.E.U8 desc[UR16][R10.64+0x30], R89 ;  /* 0x000030590a00c986 */ /* 0x0003e2000c101110 */
[----:B0-----:R-:W-:-:S05]  /*7b20*/  F2FP.SATFINITE.E5M2.F32.PACK_AB_MERGE_C R7, RZ, R22, RZ ;  /* 0x00000016ff07723e */ /* 0x001fca00048060ff */
[----:B------:R1:W-:Y:S04]  /*7b30*/  @!P6 STG.E.U8 desc[UR16][R10.64+0x31], R7 ;  /* 0x000031070a00e986 */ /* 0x0003e8000c101110 */
[----:B------:R1:W-:Y:S04]  /*7b40*/  @!P2 STG.E.U8 desc[UR16][R12.64+0x38], R19 ;  /* 0x000038130c00a986 */ /* 0x0003e8000c101110 */
[----:B------:R1:W-:Y:S04]  /*7b50*/  @!P0 STG.E.U8 desc[UR16][R12.64+0x39], R15 ;  /* 0x0000390f0c008986 */ /* 0x0003e8000c101110 */
[----:B------:R1:W-:Y:S04]  /*7b60*/  @!P5 STG.E.U8 desc[UR16][R10.64+0x38], R21 ;  /* 0x000038150a00d986 */ /* 0x0003e8000c101110 */
[----:B------:R1:W-:Y:S02]  /*7b70*/  @!P1 STG.E.U8 desc[UR16][R10.64+0x39], R17 ;  /* 0x000039110a009986 */ /* 0x0003e4000c101110 */
.L_x_168:
[----:B------:R-:W-:Y:S05]  /*7b80*/  BSYNC B0 ;  /* 0x0000000000007941 */ /* 0x000fea0003800000 */
.L_x_38:
[----:B------:R-:W-:Y:S01]  /*7b90*/  ULDC UR6, c[0x0][0xc] ;  /* 0x0000030000067ab9 */ /* 0x000fe20000000800 */
[----:B------:R-:W-:Y:S01]  /*7ba0*/  ULDC UR7, c[0x0][0x10] ;  /* 0x0000040000077ab9 */ /* 0x000fe20000000800 */
[----:B01---5:R-:W0:Y:S01]  /*7bb0*/  LDC R7, c[0x0][0x14] ;  /* 0x00000500ff077b82 */ /* 0x023e220000000800 */
[----:B------:R-:W-:Y:S01]  /*7bc0*/  UIMAD.WIDE.U32 UR6, UR6, UR7, URZ ;  /* 0x00000007060672a5 */ /* 0x000fe2000f8e003f */
[----:B------:R-:W-:Y:S01]  /*7bd0*/  PRMT R10, RZ, 0x7610, R10 ;  /* 0x00007610ff0a7816 */ /* 0x000fe2000000000a */
[----:B------:R-:W-:-:S04]  /*7be0*/  IMAD.MOV.U32 R11, RZ, RZ, -0x1 ;  /* 0xffffffffff0b7424 */ /* 0x000fc800078e00ff */
[----:B0-----:R-:W-:-:S04]  /*7bf0*/  IMAD.WIDE.U32 R2, R7, UR6, R2 ;  /* 0x0000000607027c25 */ /* 0x001fc8000f8e0002 */
[----:B------:R-:W-:Y:S01]  /*7c00*/  IMAD R7, R7, UR7, RZ ;  /* 0x0000000707077c24 */ /* 0x000fe2000f8e02ff */
[----:B------:R-:W-:Y:S02]  /*7c10*/  ULDC.64 UR6, c[0x0][0x650] ;  /* 0x0001940000067ab9 */ /* 0x000fe40000000a00 */
[----:B------:R-:W-:Y:S01]  /*7c20*/  ISETP.GE.U32.AND P0, PT, R2, UR6, PT ;  /* 0x0000000602007c0c */ /* 0x000fe2000bf06070 */
[----:B------:R-:W-:Y:S02]  /*7c30*/  IMAD.IADD R3, R3, 0x1, R7 ;  /* 0x0000000103037824 */ /* 0x000fe400078e0207 */
[----:B------:R-:W-:-:S03]  /*7c40*/  IMAD.MOV.U32 R7, RZ, RZ, -0x1 ;  /* 0xffffffffff077424 */ /* 0x000fc600078e00ff */
[----:B------:R-:W-:-:S13]  /*7c50*/  ISETP.GE.U32.AND.EX P0, PT, R3, UR7, PT, P0 ;  /* 0x0000000703007c0c */ /* 0x000fda000bf06100 */
[----:B------:R-:W-:Y:S05]  /*7c60*/  @P0 BRA `(.L_x_169) ;  /* 0x0000000400600947 */ /* 0x000fea0003800000 */
[----:B------:R-:W0:Y:S01]  /*7c70*/  S2R R22, SR_CTAID.X ;  /* 0x0000000000167919 */ /* 0x000e220000002500 */
[----:B------:R-:W1:Y:S01]  /*7c80*/  LDC.64 R16, c[0x0][0x628] ;  /* 0x00018a00ff107b82 */ /* 0x000e620000000a00 */
[----:B------:R-:W-:Y:S01]  /*7c90*/  ULDC UR6, c[0x0][0x150] ;  /* 0x0000540000067ab9 */ /* 0x000fe20000000800 */
[----:B--234-:R-:W-:Y:S01]  /*7ca0*/  IMAD.MOV.U32 R14, RZ, RZ, R2 ;  /* 0x000000ffff0e7224 */ /* 0x01cfe200078e0002 */
[----:B------:R-:W2:Y:S01]  /*7cb0*/  S2R R24, SR_CTAID.Y ;  /* 0x0000000000187919 */ /* 0x000ea20000002600 */
[----:B------:R-:W-:-:S04]  /*7cc0*/  IMAD.MOV.U32 R15, RZ, RZ, R3 ;  /* 0x000000ffff0f7224 */ /* 0x000fc800078e0003 */
[----:B------:R-:W3:Y:S08]  /*7cd0*/  LDC R25, c[0x0][0x144] ;  /* 0x00005100ff197b82 */ /* 0x000ef00000000800 */
[----:B------:R-:W4:Y:S08]  /*7ce0*/  LDC R18, c[0x0][0x630] ;  /* 0x00018c00ff127b82 */ /* 0x000f300000000800 */
[----:B------:R-:W2:Y:S01]  /*7cf0*/  LDC.64 R20, c[0x0][0x620] ;  /* 0x00018800ff147b82 */ /* 0x000ea20000000a00 */
[----:B-1----:R-:W-:-:S04]  /*7d00*/  ISETP.NE.U32.AND P0, PT, R16, RZ, PT ;  /* 0x000000ff1000720c */ /* 0x002fc80003f05070 */
[----:B------:R-:W-:Y:S02]  /*7d10*/  ISETP.NE.AND.EX P0, PT, R17, RZ, PT, P0 ;  /* 0x000000ff1100720c */ /* 0x000fe40003f05300 */
[----:B0-----:R-:W-:-:S05]  /*7d20*/  I2FP.F32.U32 R7, R22 ;  /* 0x0000001600077245 */ /* 0x001fca0000201000 */
[----:B------:R-:W-:-:S04]  /*7d30*/  FMUL R7, R7, UR6 ;  /* 0x0000000607077c20 */ /* 0x000fc80008400000 */
[----:B------:R0:W1:Y:S02]  /*7d40*/  F2I.U32.TRUNC.NTZ R23, R7 ;  /* 0x0000000700177305 */ /* 0x000064000020f000 */
[----:B---34-:R-:W-:Y:S05]  /*7d50*/  @!P0 BRA `(.L_x_170) ;  /* 0x0000000000288947 */ /* 0x018fea0003800000 */
[----:B0-----:R-:W0:Y:S02]  /*7d60*/  LDC R7, c[0x0][0x634] ;  /* 0x00018d00ff077b82 */ /* 0x001e240000000800 */
        /* <DEDUP_REMOVED lines=9> */
.L_x_170:
[-CC-:B------:R-:W-:Y:S01]  /*7e00*/  SHF.R.U64 R19, R14, R18.reuse, R15.reuse ;  /* 0x000000120e137219 */ /* 0x180fe2000000120f */
[----:B------:R-:W3:Y:S01]  /*7e10*/  LDC.64 R30, c[0x0][0x640] ;  /* 0x00019000ff1e7b82 */ /* 0x000ee20000000a00 */
[----:B0-----:R-:W-:Y:S01]  /*7e20*/  SHF.R.U32.HI R7, RZ, R18, R15 ;  /* 0x00000012ff077219 */ /* 0x001fe2000001160f */
[----:B-1----:R-:W-:Y:S01]  /*7e30*/  IMAD.MOV R23, RZ, RZ, -R23 ;  /* 0x000000ffff177224 */ /* 0x002fe200078e0a17 */
[----:B------:R-:W-:Y:S01]  /*7e40*/  IADD3 R13, P0, RZ, -R19, RZ ;  /* 0x80000013ff0d7210 */ /* 0x000fe20007f1e0ff */
[----:B------:R-:W-:Y:S02]  /*7e50*/  ULDC UR6, c[0x0][0x154] ;  /* 0x0000550000067ab9 */ /* 0x000fe40000000800 */
[----:B------:R-:W-:Y:S02]  /*7e60*/  IMAD R25, R25, R23, R22 ;  /* 0x0000001719197224 */ /* 0x000fe400078e0216 */
[----:B------:R-:W0:Y:S01]  /*7e70*/  LDC R14, c[0x0][0x618] ;  /* 0x00018600ff0e7b82 */ /* 0x000e220000000800 */
[----:B------:R-:W-:-:S02]  /*7e80*/  IMAD.X R7, RZ, RZ, ~R7, P0 ;  /* 0x000000ffff077224 */ /* 0x000fc400000e0e07 */
[----:B--2---:R-:W-:-:S04]  /*7e90*/  IMAD.WIDE.U32 R10, R13, R20, R2 ;  /* 0x000000140d0a7225 */ /* 0x004fc800078e0002 */
[----:B------:R-:W-:Y:S01]  /*7ea0*/  IMAD R12, R7, R20, RZ ;  /* 0x00000014070c7224 */ /* 0x000fe200078e02ff */
[----:B------:R-:W1:Y:S03]  /*7eb0*/  LDC R26, c[0x0][0x608] ;  /* 0x00018200ff1a7b82 */ /* 0x000e660000000800 */
[----:B------:R-:W-:Y:S02]  /*7ec0*/  IMAD R7, R13, R21, R12 ;  /* 0x000000150d077224 */ /* 0x000fe400078e020c */
[----:B------:R-:W-:Y:S02]  /*7ed0*/  IMAD.MOV.U32 R13, RZ, RZ, 0x1 ;  /* 0x00000001ff0d7424 */ /* 0x000fe400078e00ff */
[----:B------:R-:W-:Y:S01]  /*7ee0*/  IMAD.IADD R7, R11, 0x1, R7 ;  /* 0x000000010b077824 */ /* 0x000fe200078e0207 */
[----:B------:R-:W2:Y:S01]  /*7ef0*/  LDC R28, c[0x0][0x658] ;  /* 0x00019600ff1c7b82 */ /* 0x000ea20000000800 */
[----:B------:R-:W-:-:S02]  /*7f00*/  I2FP.F32.U32 R11, R24 ;  /* 0x00000018000b7245 */ /* 0x000fc40000201000 */
[----:B---3--:R-:W-:-:S03]  /*7f10*/  ISETP.NE.U32.AND P0, PT, R30, RZ, PT ;  /* 0x000000ff1e00720c */ /* 0x008fc60003f05070 */
[----:B------:R-:W-:Y:S01]  /*7f20*/  FMUL R12, R11, UR6 ;  /* 0x000000060b0c7c20 */ /* 0x000fe20008400000 */
[----:B------:R-:W-:Y:S01]  /*7f30*/  ISETP.NE.AND.EX P0, PT, R31, RZ, PT, P0 ;  /* 0x000000ff1f00720c */ /* 0x000fe20003f05300 */
[----:B------:R-:W3:Y:S01]  /*7f40*/  LDC R23, c[0x0][0x148] ;  /* 0x00005200ff177b82 */ /* 0x000ee20000000800 */
[-CC-:B0-----:R-:W-:Y:S01]  /*7f50*/  SHF.R.U64 R18, R10, R14.reuse, R7.reuse ;  /* 0x0000000e0a127219 */ /* 0x181fe20000001207 */
[----:B------:R0:W4:Y:S01]  /*7f60*/  F2I.U32.TRUNC.NTZ R20, R12 ;  /* 0x0000000c00147305 */ /* 0x000122000020f000 */
[----:B------:R-:W-:Y:S01]  /*7f70*/  SHF.R.U32.HI R7, RZ, R14, R7 ;  /* 0x0000000eff077219 */ /* 0x000fe20000011607 */
[----:B------:R-:W-:-:S04]  /*7f80*/  IMAD.MOV.U32 R11, RZ, RZ, -0x1 ;  /* 0xffffffffff0b7424 */ /* 0x000fc800078e00ff */
[----:B------:R-:W0:Y:S01]  /*7f90*/  LDC R22, c[0x0][0x600] ;  /* 0x00018000ff167b82 */ /* 0x000e220000000800 */
[-CC-:B-1----:R-:W-:Y:S02]  /*7fa0*/  SHF.R.U64 R16, R18, R26.reuse, R7.reuse ;  /* 0x0000001a12107219 */ /* 0x182fe40000001207 */
[----:B------:R-:W-:-:S05]  /*7fb0*/  SHF.R.U32.HI R7, RZ, R26, R7 ;  /* 0x0000001aff077219 */ /* 0x000fca0000011607 */
[----:B------:R-:W1:Y:S01]  /*7fc0*/  LDC R29, c[0x0][0x648] ;  /* 0x00019200ff1d7b82 */ /* 0x000e620000000800 */
[-C--:B--2---:R-:W-:Y:S02]  /*7fd0*/  SHF.L.U32 R10, R11, R28.reuse, RZ ;  /* 0x0000001c0b0a7219 */ /* 0x084fe400000006ff */
[-CC-:B------:R-:W-:Y:S02]  /*7fe0*/  SHF.R.U64 R21, R16, R28.reuse, R7.reuse ;  /* 0x0000001c10157219 */ /* 0x180fe40000001207 */
[----:B------:R-:W-:Y:S02]  /*7ff0*/  SHF.R.U32.HI R11, RZ, R28, R7 ;  /* 0x0000001cff0b7219 */ /* 0x000fe40000011607 */
[----:B------:R-:W-:Y:S01]  /*8000*/  LOP3.LUT R27, RZ, R10, RZ, 0x33, !PT ;  /* 0x0000000aff1b7212 */ /* 0x000fe200078e33ff */
[----:B------:R-:W2:Y:S01]  /*8010*/  LDC R33, c[0x0][0x638] ;  /* 0x00018e00ff217b82 */ /* 0x000ea20000000800 */
[----:B------:R-:W-:Y:S01]  /*8020*/  SHF.L.U32 R28, R13, R28, RZ ;  /* 0x0000001c0d1c7219 */ /* 0x000fe200000006ff */
[----:B------:R-:W-:-:S06]  /*8030*/  IMAD.MOV.U32 R10, RZ, RZ, R21 ;  /* 0x000000ffff0a7224 */ /* 0x000fcc00078e0015 */
[----:B------:R-:W0:Y:S01]  /*8040*/  LDC R34, c[0x0][0x610] ;  /* 0x00018400ff227b82 */ /* 0x000e220000000800 */
[----:B----4-:R-:W-:Y:S05]  /*8050*/  @!P0 BRA `(.L_x_171) ;  /* 0x0000000000288947 */ /* 0x010fea0003800000 */
[----:B------:R-:W4:Y:S02]  /*8060*/  LDC R10, c[0x0][0x64c] ;  /* 0x00019300ff0a7b82 */ /* 0x000f240000000800 */
[----:B----4-:R-:W-:-:S05]  /*8070*/  IADD3 R7, P0, R21, R10, RZ ;  /* 0x0000000a15077210 */ /* 0x010fca0007f1e0ff */
[----:B------:R-:W-:-:S04]  /*8080*/  IMAD.X R17, RZ, RZ, R11, P0 ;  /* 0x000000ffff117224 */ /* 0x000fc800000e060b */
[----:B------:R-:W-:-:S04]  /*8090*/  IMAD.WIDE.U32 R10, R17, R30, RZ ;  /* 0x0000001e110a7225 */ /* 0x000fc800078e00ff */
[----:B0-----:R-:W-:-:S04]  /*80a0*/  IMAD.WIDE.U32 R12, P0, R7, R31, R10 ;  /* 0x0000001f070c7225 */ /* 0x001fc8000780000a */
[----:B------:R-:W-:-:S04]  /*80b0*/  IMAD.WIDE.U32 R10, R7, R30, RZ ;  /* 0x0000001e070a7225 */ /* 0x000fc800078e00ff */
[----:B------:R-:W-:Y:S01]  /*80c0*/  IMAD.X R15, RZ, RZ, RZ, P0 ;  /* 0x000000ffff0f7224 */ /* 0x000fe200000e06ff */
[----:B------:R-:W-:Y:S01]  /*80d0*/  IADD3 RZ, P0, R11, R12, RZ ;  /* 0x0000000c0bff7210 */ /* 0x000fe20007f1e0ff */
[----:B------:R-:W-:-:S04]  /*80e0*/  IMAD.MOV.U32 R14, RZ, RZ, R13 ;  /* 0x000000ffff0e7224 */ /* 0x000fc800078e000d */
[----:B------:R-:W-:-:S08]  /*80f0*/  IMAD.WIDE.U32.X R10, R17, R31, R14, P0 ;  /* 0x0000001f110a7225 */ /* 0x000fd000000e040e */
.L_x_171:
[----:B-1----:R-:W-:Y:S01]  /*8100*/  SHF.R.U64 R7, R10, R29, R11 ;  /* 0x0000001d0a077219 */ /* 0x002fe2000000120b */
[----:B0-----:R-:W-:Y:S01]  /*8110*/  VIADD R11, R22, 0xffffffff ;  /* 0xffffffff160b7836 */ /* 0x001fe20000000000 */
[----:B------:R-:W-:Y:S01]  /*8120*/  LOP3.LUT R32, R16, R27, RZ, 0xc0, !PT ;  /* 0x0000001b10207212 */ /* 0x000fe200078ec0ff */
[----:B------:R-:W-:Y:S02]  /*8130*/  IMAD.MOV R20, RZ, RZ, -R20 ;  /* 0x000000ffff147224 */ /* 0x000fe400078e0a14 */
[----:B------:R-:W-:Y:S01]  /*8140*/  IMAD.MOV R10, RZ, RZ, -R7 ;  /* 0x000000ffff0a7224 */ /* 0x000fe200078e0a07 */
[----:B------:R-:W-:Y:S01]  /*8150*/  LOP3.LUT R18, R18, R11, RZ, 0xc0, !PT ;  /* 0x0000000b12127212 */ /* 0x000fe200078ec0ff */
[----:B------:R-:W-:Y:S02]  /*8160*/  IMAD R32, R28, R7, R32 ;  /* 0x000000071c207224 */ /* 0x000fe400078e0220 */
[----:B---3--:R-:W-:Y:S02]  /*8170*/  @P3 IMAD R25, R23, R20, R24 ;  /* 0x0000001417193224 */ /* 0x008fe400078e0218 */
[----:B--2---:R-:W-:-:S02]  /*8180*/  IMAD R7, R10, R33, R21 ;  /* 0x000000210a077224 */ /* 0x004fc400078e0215 */
[----:B------:R-:W-:Y:S02]  /*8190*/  IMAD R32, R32, R34, R25 ;  /* 0x0000002220207224 */ /* 0x000fe400078e0219 */
[----:B------:R-:W-:Y:S02]  /*81a0*/  IMAD R7, R7, R22, R18 ;  /* 0x0000001607077224 */ /* 0x000fe400078e0212 */
[----:B------:R-:W-:-:S03]  /*81b0*/  IMAD.MOV.U32 R10, RZ, RZ, 0x1 ;  /* 0x00000001ff0a7424 */ /* 0x000fc600078e00ff */
[----:B------:R-:W-:Y:S02]  /*81c0*/  SEL R11, R7, R32, !P3 ;  /* 0x00000020070b7207 */ /* 0x000fe40005800000 */
[----:B------:R-:W-:Y:S01]  /*81d0*/  SEL R32, R32, R7, !P3 ;  /* 0x0000000720207207 */ /* 0x000fe20005800000 */
[----:B------:R-:W-:-:S07]  /*81e0*/  IMAD.MOV.U32 R7, RZ, RZ, R19 ;  /* 0x000000ffff077224 */ /* 0x000fce00078e0013 */
.L_x_169:
[----:B------:R-:W-:Y:S01]  /*81f0*/  LOP3.LUT P0, RZ, R10, 0xff, RZ, 0xc0, !PT ;  /* 0x000000ff0aff7812 */ /* 0x000fe2000780c0ff */
[----:B------:R-:W-:-:S12]  /*8200*/  IMAD.MOV.U32 R10, RZ, RZ, R32 ;  /* 0x000000ffff0a7224 */ /* 0x000fd800078e0020 */
[----:B------:R-:W-:Y:S05]  /*8210*/  @P0 BRA `(.L_x_172) ;  /* 0xffffff9000380947 */ /* 0x000fea000383ffff */
[----:B------:R-:W-:Y:S05]  /*8220*/  EXIT ;  /* 0x000000000000794d */ /* 0x000fea0003800000 */
.L_x_8:
        /* <DEDUP_REMOVED lines=26> */
.L_x_174:
[----:B------:R-:W0:Y:S01]  /*83d0*/  LDC.64 R28, c[0x0][0x640] ;  /* 0x00019000ff1c7b82 */ /* 0x000e220000000a00 */
[-CC-:B------:R-:W-:Y:S01]  /*83e0*/  SHF.R.U64 R21, R16, R6.reuse, R17.reuse ;  /* 0x0000000610157219 */ /* 0x180fe20000001211 */
[----:B------:R-:W-:Y:S01]  /*83f0*/  IMAD.MOV.U32 R31, RZ, RZ, 0x1 ;  /* 0x00000001ff1f7424 */ /* 0x000fe200078e00ff */
[----:B------:R-:W-:Y:S02]  /*8400*/  SHF.R.U32.HI R5, RZ, R6, R17 ;  /* 0x00000006ff057219 */ /* 0x000fe40000011611 */
        /* <DEDUP_REMOVED lines=9> */
[----:B0-----:R-:W-:Y:S01]  /*84a0*/  ISETP.NE.U32.AND P0, PT, R28, RZ, PT ;  /* 0x000000ff1c00720c */ /* 0x001fe20003f05070 */
[----:B------:R-:W-:-:S03]  /*84b0*/  IMAD.MOV.U32 R11, RZ, RZ, -0x1 ;  /* 0xffffffffff0b7424 */ /* 0x000fc600078e00ff */
[----:B------:R-:W-:Y:S02]  /*84c0*/  ISETP.NE.AND.EX P0, PT, R29, RZ, PT, P0 ;  /* 0x000000ff1d00720c */ /* 0x000fe40003f05300 */
[----:B------:R-:W0:Y:S01]  /*84d0*/  LDC R24, c[0x0][0x600] ;  /* 0x00018000ff187b82 */ /* 0x000e220000000800 */
[-CC-:B-1----:R-:W-:Y:S02]  /*84e0*/  SHF.R.U64 R18, R10, R14.reuse, R5.reuse ;  /* 0x0000000e0a127219 */ /* 0x182fe40000001205 */
[----:B------:R-:W-:-:S05]  /*84f0*/  SHF.R.U32.HI R5, RZ, R14, R5 ;  /* 0x0000000eff057219 */ /* 0x000fca0000011605 */
        /* <DEDUP_REMOVED lines=21> */
.L_x_175:
[----:B-1----:R-:W-:Y:S01]  /*8650*/  SHF.R.U64 R6, R10, R25, R11 ;  /* 0x000000190a067219 */ /* 0x002fe2000000120b */
[----:B0-----:R-:W-:Y:S01]  /*8660*/  VIADD R11, R24, 0xffffffff ;  /* 0xffffffff180b7836 */ /* 0x001fe20000000000 */
[----:B------:R-:W-:Y:S01]  /*8670*/  SHF.L.U32 R9, R31, R26, RZ ;  /* 0x0000001a1f097219 */ /* 0x000fe200000006ff */
[----:B------:R-:W-:Y:S01]  /*8680*/  @P3 IMAD R12, R13, R20, R8 ;  /* 0x000000140d0c3224 */ /* 0x000fe200078e0208 */
[----:B------:R-:W-:Y:S01]  /*8690*/  LOP3.LUT R5, R22, R33, RZ, 0xc0, !PT ;  /* 0x0000002116057212 */ /* 0x000fe200078ec0ff */
[----:B------:R-:W-:Y:S01]  /*86a0*/  IMAD.MOV R10, RZ, RZ, -R6 ;  /* 0x000000ffff0a7224 */ /* 0x000fe200078e0a06 */
[----:B------:R-:W-:Y:S01]  /*86b0*/  LOP3.LUT R18, R18, R11, RZ, 0xc0, !PT ;  /* 0x0000000b12127212 */ /* 0x000fe200078ec0ff */
[----:B------:R-:W-:Y:S02]  /*86c0*/  IMAD.MOV.U32 R8, RZ, RZ, 0x1 ;  /* 0x00000001ff087424 */ /* 0x000fe400078e00ff */
[----:B------:R-:W-:Y:S02]  /*86d0*/  IMAD R9, R9, R6, R5 ;  /* 0x0000000609097224 */ /* 0x000fe400078e0205 */
[----:B--2---:R-:W-:-:S02]  /*86e0*/  IMAD R5, R10, R27, R23 ;  /* 0x0000001b0a057224 */ /* 0x004fc400078e0217 */
[----:B---3--:R-:W-:Y:S02]  /*86f0*/  IMAD R6, R9, R30, R12 ;  /* 0x0000001e09067224 */ /* 0x008fe400078e020c */
[----:B------:R-:W-:Y:S01]  /*8700*/  IMAD R9, R5, R24, R18 ;  /* 0x0000001805097224 */ /* 0x000fe200078e0212 */
[----:B------:R-:W-:Y:S01]  /*8710*/  PRMT R5, R8, 0x7610, R5 ;  /* 0x0000761008057816 */ /* 0x000fe20000000005 */
[----:B------:R-:W-:-:S03]  /*8720*/  IMAD.MOV.U32 R16, RZ, RZ, R21 ;  /* 0x000000ffff107224 */ /* 0x000fc600078e0015 */
[----:B------:R-:W-:Y:S02]  /*8730*/  SEL R17, R9, R6, !P3 ;  /* 0x0000000609117207 */ /* 0x000fe40005800000 */
[----:B------:R-:W-:-:S07]  /*8740*/  SEL R6, R6, R9, !P3 ;  /* 0x0000000906067207 */ /* 0x000fce0005800000 */
.L_x_173:
[----:B------:R-:W-:-:S08]  /*8750*/  NOP ;  /* 0x0000000000007918 */ /* 0x000fd00000000000 */
[----:B------:R-:W0:-:S00]  /*8760*/  USETMAXREG.DEALLOC.CTAPOOL 0x28 ;  /* 0x00000028000079c8 */ /* 0x000e0000080e0500 */
[----:B0-----:R-:W-:-:S13]  /*8770*/  ISETP.NE.AND P0, PT, R7, RZ, PT ;  /* 0x000000ff0700720c */ /* 0x001fda0003f05270 */
[----:B------:R-:W-:Y:S05]  /*8780*/  @P0 EXIT ;  /* 0x000000000000094d */ /* 0x000fea0003800000 */
[----:B------:R-:W-:Y:S01]  /*8790*/  LOP3.LUT P0, RZ, R5, 0xff, RZ, 0xc0, !PT ;  /* 0x000000ff05ff7812 */ /* 0x000fe2000780c0ff */
[----:B------:R-:W-:Y:S02]  /*87a0*/  IMAD.MOV.U32 R11, RZ, RZ, 0x1 ;  /* 0x00000001ff0b7424 */ /* 0x000fe400078e00ff */
[----:B------:R-:W-:-:S10]  /*87b0*/  IMAD.MOV.U32 R15, RZ, RZ, RZ ;  /* 0x000000ffff0f7224 */ /* 0x000fd400078e00ff */
[----:B------:R-:W-:Y:S05]  /*87c0*/  @!P0 BRA `(.L_x_176) ;  /* 0x0000000c00888947 */ /* 0x000fea0003800000 */
[----:B------:R-:W0:Y:S01]  /*87d0*/  LDC R5, c[0x0][0x28c] ;  /* 0x0000a300ff057b82 */ /* 0x000e220000000800 */
[----:B------:R-:W-:Y:S01]  /*87e0*/  ULDC UR5, c[0x0][0x658] ;  /* 0x0001960000057ab9 */ /* 0x000fe20000000800 */
[----:B------:R-:W-:Y:S01]  /*87f0*/  UMOV UR11, 0xffffffff ;  /* 0xffffffff000b7882 */ /* 0x000fe20000000000 */
[----:B------:R-:W-:Y:S01]  /*8800*/  UMOV UR17, 0x1 ;  /* 0x0000000100117882 */ /* 0x000fe20000000000 */
[----:B------:R-:W-:Y:S01]  /*8810*/  USHF.L.U32 UR11, UR11, UR5, URZ ;  /* 0x000000050b0b7299 */ /* 0x000fe2000800063f */
[----:B------:R-:W-:Y:S01]  /*8820*/  BSSY B0, `(.L_x_176) ;  /* 0x00000dc000007945 */ /* 0x000fe20003800000 */
[----:B------:R-:W-:Y:S01]  /*8830*/  ULDC UR9, c[0x0][0xc] ;  /* 0x0000030000097ab9 */ /* 0x000fe20000000800 */
[----:B------:R-:W-:Y:S01]  /*8840*/  ULDC UR16, c[0x0][0x10] ;  /* 0x0000040000107ab9 */ /* 0x000fe20000000800 */
[----:B------:R-:W1:Y:S01]  /*8850*/  S2UR UR8, SR_CgaCtaId ;  /* 0x00000000000879c3 */ /* 0x000e620000008800 */
[----:B------:R-:W-:Y:S01]  /*8860*/  ULOP3.LUT UR13, URZ, UR11, URZ, 0x33, !UPT ;  /* 0x0000000b3f0d7292 */ /* 0x000fe2000f8e333f */
[----:B------:R-:W-:Y:S01]  /*8870*/  IMAD.MOV.U32 R13, RZ, RZ, 0x1 ;  /* 0x00000001ff0d7424 */ /* 0x000fe200078e00ff */
[----:B------:R-:W-:Y:S01]  /*8880*/  LOP3.LUT R14, R4, 0x2, RZ, 0xfc, !PT ;  /* 0x00000002040e7812 */ /* 0x000fe200078efcff */
[----:B------:R-:W-:Y:S01]  /*8890*/  IMAD.MOV.U32 R11, RZ, RZ, 0x1 ;  /* 0x00000001ff0b7424 */ /* 0x000fe200078e00ff */
[----:B------:R-:W-:Y:S01]  /*88a0*/  ULDC UR4, c[0x0][0x600] ;  /* 0x0001800000047ab9 */ /* 0x000fe20000000800 */
[----:B------:R-:W-:Y:S01]  /*88b0*/  IMAD.MOV.U32 R15, RZ, RZ, RZ ;  /* 0x000000ffff0f7224 */ /* 0x000fe200078e00ff */
[----:B------:R-:W-:Y:S01]  /*88c0*/  UMOV UR20, 0x1111 ;  /* 0x0000111100147882 */ /* 0x000fe20000000000 */
[----:B------:R-:W-:-:S02]  /*88d0*/  UIADD3 UR4, UR4, -0x1, URZ ;  /* 0xffffffff04047890 */ /* 0x000fc4000fffe03f */
[----:B------:R-:W-:Y:S01]  /*88e0*/  USHF.L.U32 UR5, UR17, UR5, URZ ;  /* 0x0000000511057299 */ /* 0x000fe2000800063f */
[----:B------:R-:W-:Y:S01]  /*88f0*/  ULDC.64 UR28, c[0x0][0x198] ;  /* 0x00006600001c7ab9 */ /* 0x000fe20000000a00 */
[----:B0-----:R-:W-:-:S05]  /*8900*/  VIADD R5, R5, 0x3f ;  /* 0x0000003f05057836 */ /* 0x001fca0000000000 */
[----:B------:R-:W-:Y:S01]  /*8910*/  SHF.R.S32.HI R8, RZ, 0x1f, R5 ;  /* 0x0000001fff087819 */ /* 0x000fe20000011405 */
[----:B-1----:R-:W-:-:S03]  /*8920*/  USHF.R.U32.HI UR27, URZ, 0x2, UR8 ;  /* 0x000000023f1b7899 */ /* 0x002fc60008011608 */
[----:B------:R-:W-:Y:S01]  /*8930*/  LEA.HI R8, R8, R5, RZ, 0x6 ;  /* 0x0000000508087211 */ /* 0x000fe200078f30ff */
[----:B------:R-:W-:Y:S02]  /*8940*/  ULOP3.LUT UR10, UR8, 0x3, URZ, 0xc0, !UPT ;  /* 0x00000003080a7892 */ /* 0x000fe4000f8ec03f */
[----:B------:R-:W-:Y:S01]  /*8950*/  USHF.L.U32 UR6, UR8, 0x4, URZ ;  /* 0x0000000408067899 */ /* 0x000fe2000800063f */
[----:B------:R-:W-:Y:S01]  /*8960*/  SHF.R.S32.HI R10, RZ, 0x6, R8 ;  /* 0x00000006ff0a7819 */ /* 0x000fe20000011408 */
[----:B------:R-:W-:Y:S02]  /*8970*/  USHF.L.U32 UR7, UR8, 0xa, URZ ;  /* 0x0000000a08077899 */ /* 0x000fe4000800063f */
[----:B------:R-:W-:Y:S02]  /*8980*/  ULOP3.LUT UR8, UR8, 0xfffffffc, URZ, 0xc0, !UPT ;  /* 0xfffffffc08087892 */ /* 0x000fe4000f8ec03f */
[----:B------:R-:W-:Y:S01]  /*8990*/  UISETP.GT.U32.AND UP0, UPT, UR10, 0xffff, UPT ;  /* 0x0000ffff0a00788c */ /* 0x000fe2000bf04070 */
[----:B------:R-:W-:Y:S01]  /*89a0*/  VIADD R5, R10, 0x1 ;  /* 0x000000010a057836 */ /* 0x000fe20000000000 */
[----:B------:R-:W-:-:S02]  /*89b0*/  ULOP3.LUT UR12, UR8, 0x1, URZ, 0xfc, !UPT ;  /* 0x00000001080c7892 */ /* 0x000fc4000f8efc3f */
[----:B------:R-:W-:Y:S02]  /*89c0*/  ULOP3.LUT UR14, UR8, 0x2, URZ, 0xfc, !UPT ;  /* 0x00000002080e7892 */ /* 0x000fe4000f8efc3f */
[----:B------:R-:W-:Y:S02]  /*89d0*/  USHF.L.U32 UR11, UR17, UR8, URZ ;  /* 0x00000008110b7299 */ /* 0x000fe4000800063f */
[----:B------:R-:W-:Y:S02]  /*89e0*/  ULOP3.LUT UR15, UR8, 0x3, URZ, 0xfc, !UPT ;  /* 0x00000003080f7892 */ /* 0x000fe4000f8efc3f */
[----:B------:R-:W-:Y:S02]  /*89f0*/  UIMAD.WIDE.U32 UR8, UR9, UR16, URZ ;  /* 0x00000010090872a5 */ /* 0x000fe4000f8e003f */
[----:B------:R-:W-:Y:S02]  /*8a00*/  USHF.L.U32 UR12, UR17, UR12, URZ ;  /* 0x0000000c110c7299 */ /* 0x000fe4000800063f */
[----:B------:R-:W-:-:S02]  /*8a10*/  USHF.L.U32 UR14, UR17, UR14, URZ ;  /* 0x0000000e110e7299 */ /* 0x000fc4000800063f */
[----:B------:R-:W-:Y:S01]  /*8a20*/  USEL UR10, UR10, 0xffff, !UP0 ;  /* 0x0000ffff0a0a7887 */ /* 0x000fe2000c000000 */
[----:B------:R-:W-:Y:S01]  /*8a30*/  ULDC UR16, c[0x0][0x14] ;  /* 0x0000050000107ab9 */ /* 0x000fe20000000800 */
[----:B------:R-:W-:Y:S02]  /*8a40*/  USHF.L.U32 UR15, UR17, UR15, URZ ;  /* 0x0000000f110f7299 */ /* 0x000fe4000800063f */
[----:B------:R-:W-:Y:S02]  /*8a50*/  UIMAD.WIDE.U32 UR22, UR8, UR16, URZ ;  /* 0x00000010081672a5 */ /* 0x000fe4000f8e003f */
[----:B------:R-:W-:Y:S02]  /*8a60*/  UIMAD UR8, UR9, UR16, URZ ;  /* 0x00000010090872a4 */ /* 0x000fe4000f8e023f */
[----:B------:R-:W-:Y:S02]  /*8a70*/  ULOP3.LUT UR11, UR14, UR11, UR12, 0xfe, !UPT ;  /* 0x0000000b0e0b7292 */ /* 0x000fe4000f8efe0c */
[----:B------:R-:W-:-:S02]  /*8a80*/  ULOP3.LUT UR10, UR10, 0xffff, URZ, 0xc0, !UPT ;  /* 0x0000ffff0a0a7892 */ /* 0x000fc4000f8ec03f */
[----:B------:R-:W-:Y:S02]  /*8a90*/  ULOP3.LUT UR6, UR6, 0x30, URZ, 0xc0, !UPT ;  /* 0x0000003006067892 */ /* 0x000fe4000f8ec03f */
[----:B------:R-:W-:Y:S02]  /*8aa0*/  ULOP3.LUT UR7, UR7, 0xc00, URZ, 0xc0, !UPT ;  /* 0x00000c0007077892 */ /* 0x000fe4000f8ec03f */
[----:B------:R-:W-:Y:S02]  /*8ab0*/  UIADD3 UR14, UR23, UR8, URZ ;  /* 0x00000008170e7290 */ /* 0x000fe4000fffe03f */
[----:B------:R-:W-:Y:S02]  /*8ac0*/  ULOP3.LUT UR15, UR11, UR15, URZ, 0xfc, !UPT ;  /* 0x0000000f0b0f7292 */ /* 0x000fe4000f8efc3f */
[----:B------:R-:W-:-:S12]  /*8ad0*/  USHF.L.U32 UR20, UR20, UR10, URZ ;  /* 0x0000000a14147299 */ /* 0x000fd8000800063f */
.L_x_187:
[----:B------:R-:W-:-:S03]  /*8ae0*/  UMOV UR8, 0xffffffff ;  /* 0xffffffff00087882 */ /* 0x000fc60000000000 */
[----:B------:R-:W-:Y:S05]  /*8af0*/  BRA.DIV UR8, `(.L_x_177) ;  /* 0x0000001208a87947 */ /* 0x000fea000b800000 */
[----:B------:R-:W-:-:S13]  /*8b00*/  ELECT P0, URZ, PT ;  /* 0x00000000003f782f */ /* 0x000fda0003800000 */
.L_x_205:
[----:B------:R-:W0:Y:S01]  /*8b10*/  LDC R7, c[0x0][0x28c] ;  /* 0x0000a300ff077b82 */ /* 0x000e220000000800 */
[----:B------:R-:W-:Y:S01]  /*8b20*/  BSSY B1, `(.L_x_178) ;  /* 0x000003b000017945 */ /* 0x000fe20003800000 */
[----:B0-----:R-:W-:-:S13]  /*8b30*/  ISETP.LT.OR P0, PT, R7, 0x1, !P0 ;  /* 0x000000010700780c */ /* 0x001fda0004701670 */
[----:B------:R-:W-:Y:S05]  /*8b40*/  @P0 BRA `(.L_x_179) ;  /* 0x0000000000e00947 */ /* 0x000fea0003800000 */
[----:B------:R-:W-:Y:S01]  /*8b50*/  LEA R9, R6, UR27, 0x2 ;  /* 0x0000001b06097c11 */ /* 0x000fe2000f8e10ff */
[----:B------:R-:W-:Y:S01]  /*8b60*/  IMAD.MOV.U32 R21, RZ, RZ, RZ ;  /* 0x000000ffff157224 */ /* 0x000fe200078e00ff */
[----:B------:R-:W-:Y:S01]  /*8b70*/  LEA R17, R17, UR6, 0x6 ;  /* 0x0000000611117c11 */ /* 0x000fe2000f8e30ff */
[----:B------:R-:W-:Y:S02]  /*8b80*/  IMAD.MOV.U32 R6, RZ, RZ, R5 ;  /* 0x000000ffff067224 */ /* 0x000fe400078e0005 */
[----:B------:R-:W-:Y:S02]  /*8b90*/  IMAD.MOV.U32 R7, RZ, RZ, R11 ;  /* 0x000000ffff077224 */ /* 0x000fe400078e000b */
[----:B------:R-:W-:Y:S02]  /*8ba0*/  IMAD.MOV.U32 R8, RZ, RZ, R15 ;  /* 0x000000ffff087224 */ /* 0x000fe400078e000f */
[----:B------:R-:W-:-:S07]  /*8bb0*/  IMAD.SHL.U32 R18, R9, 0x40, RZ ;  /* 0x0000004009127824 */ /* 0x000fce00078e00ff */
.L_x_182:
[----:B------:R-:W0:Y:S01]  /*8bc0*/  S2R R12, SR_CgaCtaId ;  /* 0x00000000000c7919 */ /* 0x000e220000008800 */
[----:B------:R-:W-:Y:S02]  /*8bd0*/  MOV R9, 0x400 ;  /* 0x0000040000097802 */ /* 0x000fe40000000f00 */
[----:B------:R-:W-:Y:S02]  /*8be0*/  LOP3.LUT P1, RZ, R0, 0x7f, RZ, 0xc0, !PT ;  /* 0x0000007f00ff7812 */ /* 0x000fe4000782c0ff */
[----:B0-----:R-:W-:Y:S02]  /*8bf0*/  LEA R19, R12, R9, 0x18 ;  /* 0x000000090c137211 */ /* 0x001fe400078ec0ff */
[----:B------:R-:W-:-:S09]  /*8c00*/  SHF.L.U32 R9, R7, 0x1f, RZ ;  /* 0x0000001f07097819 */ /* 0x000fd200000006ff */
[----:B------:R-:W0:Y:S01]  /*8c10*/  @!P1 LDC R12, c[0x0][0x500] ;  /* 0x00014000ff0c9b82 */ /* 0x000e220000000800 */
[----:B------:R-:W-:-:S04]  /*8c20*/  IMAD R20, R8, 0x8, R19 ;  /* 0x0000000808147824 */ /* 0x000fc800078e0213 */
[----:B------:R-:W1:Y:S02]  /*8c30*/  SYNCS.PHASECHK.TRANS64.TRYWAIT P0, [R20+URZ+0x58], R9 ;  /* 0x00005809140075a7 */ /* 0x000e64000800017f */
[----:B-1----:R-:W-:Y:S05]  /*8c40*/  @!P0 BRA `(.L_x_180) ;  /* 0x0000001000748947 */ /* 0x002fea0003800000 */
.L_x_206:
[----:B-1----:R-:W-:Y:S01]  /*8c50*/  PRMT R9, R14, 0x9910, RZ ;  /* 0x000099100e097816 */ /* 0x002fe200000000ff */
[----:B0-----:R0:W-:Y:S03]  /*8c60*/  @!P1 SYNCS.ARRIVE.TRANS64 RZ, [R20+URZ], R12 ;  /* 0x0000000c14ff99a7 */ /* 0x0011e6000800003f */
[----:B------:R-:W-:-:S13]  /*8c70*/  ISETP.NE.AND P0, PT, R9, 0x2, PT ;  /* 0x000000020900780c */ /* 0x000fda0003f05270 */
[----:B0-----:R-:W-:Y:S05]  /*8c80*/  @P0 BRA `(.L_x_181) ;  /* 0x0000000000040947 */ /* 0x001fea0003800000 */
[----:B------:R-:W-:Y:S01]  /*8c90*/  BPT.TRAP 0x1 ;  /* 0x000000040000795c */ /* 0x000fe20000300000 */
.L_x_181:
[----:B------:R-:W-:Y:S01]  /*8ca0*/  LEA R9, R8, UR27, 0x2 ;  /* 0x0000001b08097c11 */ /* 0x000fe2000f8e10ff */
[----:B------:R-:W-:Y:S01]  /*8cb0*/  VIADD R6, R6, 0xffffffff ;  /* 0xffffffff06067836 */ /* 0x000fe20000000000 */
[----:B------:R-:W-:Y:S01]  /*8cc0*/  R2UR UR11, R8 ;  /* 0x00000000080b72ca */ /* 0x000fe200000e0000 */
[----:B------:R-:W-:Y:S01]  /*8cd0*/  UIADD3 UR16, UP0, UR28, 0xf0, URZ ;  /* 0x000000f01c107890 */ /* 0x000fe2000ff1e03f */
[----:B------:R-:W-:Y:S01]  /*8ce0*/  R2UR UR24, R19 ;  /* 0x00000000131872ca */ /* 0x000fe200000e0000 */
[----:B------:R-:W-:Y:S01]  /*8cf0*/  IMAD.U32 R9, R9, 0x1000, R19 ;  /* 0x0000100009097824 */ /* 0x000fe200078e0013 */
[----:B------:R-:W-:Y:S01]  /*8d00*/  R2UR UR25, R18 ;  /* 0x00000000121972ca */ /* 0x000fe200000e0000 */
[----:B------:R-:W-:Y:S01]  /*8d10*/  UIADD3 UR32, UP1, UR28, 0x1f0, URZ ;  /* 0x000001f01c207890 */ /* 0x000fe2000ff3e03f */
[----:B------:R-:W-:Y:S01]  /*8d20*/  R2UR UR9, R20 ;  /* 0x00000000140972ca */ /* 0x000fe200000e0000 */
[----:B------:R-:W-:Y:S01]  /*8d30*/  UIADD3.X UR17, URZ, UR29, URZ, UP0, !UPT ;  /* 0x0000001d3f117290 */ /* 0x000fe200087fe43f */
[----:B------:R-:W-:Y:S01]  /*8d40*/  R2UR UR8, R9 ;  /* 0x00000000090872ca */ /* 0x000fe200000e0000 */
[----:B------:R-:W-:Y:S01]  /*8d50*/  UPRMT UR21, URZ, 0x5410, UR20 ;  /* 0x000054103f157896 */ /* 0x000fe20008000014 */
[----:B------:R-:W-:Y:S01]  /*8d60*/  R2UR UR10, R21 ;  /* 0x00000000150a72ca */ /* 0x000fe200000e0000 */
[----:B------:R-:W-:Y:S01]  /*8d70*/  VIADD R8, R8, 0x1 ;  /* 0x0000000108087836 */ /* 0x000fe20000000000 */
[----:B------:R-:W-:Y:S01]  /*8d80*/  R2UR UR12, R16 ;  /* 0x00000000100c72ca */ /* 0x000fe200000e0000 */
[----:B------:R-:W-:Y:S01]  /*8d90*/  ULEA UR11, UR11, UR7, 0xc ;  /* 0x000000070b0b7291 */ /* 0x000fe2000f8e603f */
[----:B------:R-:W-:Y:S01]  /*8da0*/  R2UR UR26, R17 ;  /* 0x00000000111a72ca */ /* 0x000fe200000e0000 */
[----:B------:R-:W-:Y:S01]  /*8db0*/  UPRMT UR30, URZ, 0x5410, UR15 ;  /* 0x000054103f1e7896 */ /* 0x000fe2000800000f */
[----:B------:R-:W-:Y:S01]  /*8dc0*/  ISETP.GT.AND P1, PT, R6, 0x1, PT ;  /* 0x000000010600780c */ /* 0x000fe20003f24270 */
[----:B------:R-:W-:Y:S01]  /*8dd0*/  UIADD3 UR24, UR24, 0x2c180, UR11 ;  /* 0x0002c18018187890 */ /* 0x000fe2000fffe00b */
[----:B------:R-:W-:Y:S01]  /*8de0*/  ISETP.NE.AND P0, PT, R8, 0xb, PT ;  /* 0x0000000b0800780c */ /* 0x000fe20003f05270 */
[----:B------:R-:W-:Y:S01]  /*8df0*/  UIADD3.X UR33, URZ, UR29, URZ, UP1, !UPT ;  /* 0x0000001d3f217290 */ /* 0x000fe20008ffe43f */
[----:B------:R-:W-:Y:S01]  /*8e00*/  VIADD R21, R21, 0x40 ;  /* 0x0000004015157836 */ /* 0x000fe20000000000 */
[----:B------:R-:W-:Y:S01]  /*8e10*/  UIADD3 UR8, UR8, 0x180, URZ ;  /* 0x0000018008087890 */ /* 0x000fe2000fffe03f */
[----:B------:R-:W-:Y:S01]  /*8e20*/  SEL R12, RZ, 0x1, P0 ;  /* 0x00000001ff0c7807 */ /* 0x000fe20000000000 */
[----:B------:R-:W-:Y:S01]  /*8e30*/  UMOV UR18, 0x0 ;  /* 0x0000000000127882 */ /* 0x000fe20000000000 */
[----:B------:R-:W-:Y:S01]  /*8e40*/  UMOV UR19, 0x10000000 ;  /* 0x1000000000137882 */ /* 0x000fe20000000000 */
[----:B------:R-:W-:Y:S01]  /*8e50*/  UMOV UR11, UR25 ;  /* 0x00000019000b7c82 */ /* 0x000fe20008000000 */
[----:B------:R-:W-:-:S02]  /*8e60*/  LOP3.LUT R7, R7, R12, RZ, 0x3c, !PT ;  /* 0x0000000c07077212 */ /* 0x000fc400078e3cff */
[----:B------:R-:W-:Y:S02]  /*8e70*/  SEL R8, R8, RZ, P0 ;  /* 0x000000ff08087207 */ /* 0x000fe40000000000 */
[----:B------:R0:W-:Y:S02]  /*8e80*/  UTMALDG.3D.MULTICAST [UR8], [UR16], UR21, desc[UR18] ;  /* 0x00001208100073b4 */ /* 0x0001e40008011815 */
[----:B0-----:R-:W-:Y:S01]  /*8e90*/  UMOV UR8, UR24 ;  /* 0x0000001800087c82 */ /* 0x001fe20008000000 */
[----:B------:R-:W-:Y:S02]  /*8ea0*/  UMOV UR11, UR26 ;  /* 0x0000001a000b7c82 */ /* 0x000fe40008000000 */
[----:B------:R0:W-:Y:S02]  /*8eb0*/  UTMALDG.3D.MULTICAST [UR8], [UR32], UR30, desc[UR18] ;  /* 0x00001208200073b4 */ /* 0x0001e4000801181e */
[----:B0-----:R-:W-:Y:S05]  /*8ec0*/  @P1 BRA `(.L_x_182) ;  /* 0xfffffffc003c1947 */ /* 0x001fea000383ffff */
.L_x_179:
[----:B------:R-:W-:Y:S05]  /*8ed0*/  BSYNC B1 ;  /* 0x0000000000017941 */ /* 0x000fea0003800000 */
.L_x_178:
[----:B------:R-:W-:Y:S01]  /*8ee0*/  LOP3.LUT P1, RZ, R13, 0xff, RZ, 0xc0, !PT ;  /* 0x000000ff0dff7812 */ /* 0x000fe2000782c0ff */
[C---:B------:R-:W-:Y:S01]  /*8ef0*/  IMAD.IADD R15, R10.reuse, 0x1, R15 ;  /* 0x000000010a0f7824 */ /* 0x040fe200078e020f */
[----:B------:R-:W-:Y:S01]  /*8f00*/  ULDC.64 UR8, c[0x0][0x650] ;  /* 0x0001940000087ab9 */ /* 0x000fe20000000a00 */
[C---:B------:R-:W-:Y:S01]  /*8f10*/  ISETP.GE.U32.AND P2, PT, R10.reuse, 0xb, PT ;  /* 0x0000000b0a00780c */ /* 0x040fe20003f46070 */
[----:B------:R-:W-:Y:S01]  /*8f20*/  BSSY B1, `(.L_x_183) ;  /* 0x0000069000017945 */ /* 0x000fe20003800000 */
[----:B------:R-:W-:Y:S01]  /*8f30*/  IMAD.MOV.U32 R17, RZ, RZ, -0x1 ;  /* 0xffffffffff117424 */ /* 0x000fe200078e00ff */
[----:B------:R-:W-:Y:S01]  /*8f40*/  ISETP.GT.U32.AND P0, PT, R15, 0xa, PT ;  /* 0x0000000a0f00780c */ /* 0x000fe20003f04070 */
[----:B------:R-:W-:Y:S01]  /*8f50*/  IMAD.MOV.U32 R16, RZ, RZ, -0x1 ;  /* 0xffffffffff107424 */ /* 0x000fe200078e00ff */
[----:B------:R-:W-:Y:S02]  /*8f60*/  PRMT R13, RZ, 0x7610, R13 ;  /* 0x00007610ff0d7816 */ /* 0x000fe4000000000d */
[----:B------:R-:W-:-:S03]  /*8f70*/  ISETP.LT.U32.AND P0, PT, R10, 0xb, P0 ;  /* 0x0000000b0a00780c */ /* 0x000fc60000701070 */
[----:B------:R-:W0:Y:S01]  /*8f80*/  @P1 S2R R7, SR_CgaCtaId ;  /* 0x0000000000071919 */ /* 0x000e220000008800 */
[----:B------:R-:W-:-:S04]  /*8f90*/  @P1 MOV R6, 0x400 ;  /* 0x0000040000061802 */ /* 0x000fc80000000f00 */
[----:B0-----:R-:W-:Y:S01]  /*8fa0*/  @P1 LEA R8, R7, R6, 0x18 ;  /* 0x0000000607081211 */ /* 0x001fe200078ec0ff */
[----:B------:R-:W-:Y:S01]  /*8fb0*/  IMAD.WIDE.U32 R6, R15, -0x45d1745d, RZ ;  /* 0xba2e8ba30f067825 */ /* 0x000fe200078e00ff */
[----:B------:R-:W-:Y:S02]  /*8fc0*/  SEL R6, RZ, 0x1, !P0 ;  /* 0x00000001ff067807 */ /* 0x000fe40004000000 */
[----:B------:R0:W-:Y:S01]  /*8fd0*/  @P1 SYNCS.ARRIVE.TRANS64.A1T0 RZ, [R8+URZ+0xc8], RZ ;  /* 0x0000c8ff08ff19a7 */ /* 0x0001e2000810003f */
[----:B------:R-:W-:Y:S02]  /*8fe0*/  IADD3 R2, P1, R2, UR22, RZ ;  /* 0x0000001602027c10 */ /* 0x000fe4000ff3e0ff */
[----:B------:R-:W-:Y:S01]  /*8ff0*/  LOP3.LUT R11, R11, R6, RZ, 0x3c, !PT ;  /* 0x000000060b0b7212 */ /* 0x000fe200078e3cff */
[----:B------:R-:W-:Y:S01]  /*9000*/  IMAD.MOV.U32 R6, RZ, RZ, -0x1 ;  /* 0xffffffffff067424 */ /* 0x000fe200078e00ff */
[----:B------:R-:W-:Y:S02]  /*9010*/  IADD3.X R3, R3, UR14, RZ, P1, !PT ;  /* 0x0000000e03037c10 */ /* 0x000fe40008ffe4ff */
[----:B------:R-:W-:-:S02]  /*9020*/  ISETP.GE.U32.AND P0, PT, R2, UR8, PT ;  /* 0x0000000802007c0c */ /* 0x000fc4000bf06070 */
[----:B0-----:R-:W-:Y:S02]  /*9030*/  SHF.R.U32.HI R8, RZ, 0x3, R7 ;  /* 0x00000003ff087819 */ /* 0x001fe40000011607 */
[----:B------:R-:W-:Y:S02]  /*9040*/  ISETP.GE.U32.AND.EX P0, PT, R3, UR9, PT, P0 ;  /* 0x0000000903007c0c */ /* 0x000fe4000bf06100 */
[----:B------:R-:W-:Y:S01]  /*9050*/  @P2 LOP3.LUT R11, R11, 0x1, R8, 0x78, !PT ;  /* 0x000000010b0b2812 */ /* 0x000fe200078e7808 */
[----:B------:R-:W-:Y:S01]  /*9060*/  IMAD R15, R8, -0xb, R15 ;  /* 0xfffffff5080f7824 */ /* 0x000fe200078e020f */
[----:B------:R-:W-:-:S09]  /*9070*/  PRMT R7, RZ, 0x7610, R7 ;  /* 0x00007610ff077816 */ /* 0x000fd20000000007 */
[----:B------:R-:W-:Y:S05]  /*9080*/  @P0 BRA `(.L_x_184) ;  /* 0x0000000400480947 */ /* 0x000fea0003800000 */
[----:B------:R-:W0:Y:S01]  /*9090*/  S2R R17, SR_CTAID.X ;  /* 0x0000000000117919 */ /* 0x000e220000002500 */
[----:B------:R-:W-:Y:S01]  /*90a0*/  ULDC.64 UR8, c[0x0][0x628] ;  /* 0x00018a0000087ab9 */ /* 0x000fe20000000a00 */
[----:B------:R-:W1:Y:S01]  /*90b0*/  LDC R18, c[0x0][0x144] ;  /* 0x00005100ff127b82 */ /* 0x000e620000000800 */
[----:B------:R-:W-:Y:S01]  /*90c0*/  ISETP.NE.U32.AND P0, PT, RZ, UR8, PT ;  /* 0x00000008ff007c0c */ /* 0x000fe2000bf05070 */
[----:B------:R-:W2:Y:S01]  /*90d0*/  S2R R12, SR_CTAID.Y ;  /* 0x00000000000c7919 */ /* 0x000ea20000002600 */
[----:B------:R-:W-:Y:S01]  /*90e0*/  ULDC UR10, c[0x0][0x150] ;  /* 0x00005400000a7ab9 */ /* 0x000fe20000000800 */
[----:B------:R-:W-:Y:S01]  /*90f0*/  ULDC UR11, c[0x0][0x630] ;  /* 0x00018c00000b7ab9 */ /* 0x000fe20000000800 */
[----:B------:R-:W-:Y:S01]  /*9100*/  ISETP.NE.AND.EX P0, PT, RZ, UR9, PT, P0 ;  /* 0x00000009ff007c0c */ /* 0x000fe2000bf05300 */
[----:B------:R-:W-:Y:S01]  /*9110*/  IMAD.MOV.U32 R6, RZ, RZ, R2 ;  /* 0x000000ffff067224 */ /* 0x000fe200078e0002 */
[----:B0-----:R-:W-:-:S05]  /*9120*/  I2FP.F32.U32 R7, R17 ;  /* 0x0000001100077245 */ /* 0x001fca0000201000 */
[----:B------:R-:W-:Y:S01]  /*9130*/  FMUL R20, R7, UR10 ;  /* 0x0000000a07147c20 */ /* 0x000fe20008400000 */
[----:B------:R-:W-:-:S05]  /*9140*/  IMAD.MOV.U32 R7, RZ, RZ, R3 ;  /* 0x000000ffff077224 */ /* 0x000fca00078e0003 */
[----:B--2---:R-:W-:Y:S05]  /*9150*/  @!P0 BRA `(.L_x_185) ;  /* 0x0000000000288947 */ /* 0x004fea0003800000 */
[----:B------:R-:W-:Y:S02]  /*9160*/  ULDC UR10, c[0x0][0x634] ;  /* 0x00018d00000a7ab9 */ /* 0x000fe40000000800 */
[----:B------:R-:W-:-:S05]  /*9170*/  IADD3 R7, P0, R2, UR10, RZ ;  /* 0x0000000a02077c10 */ /* 0x000fca000ff1e0ff */
[----:B------:R-:W-:-:S04]  /*9180*/  IMAD.X R19, RZ, RZ, R3, P0 ;  /* 0x000000ffff137224 */ /* 0x000fc800000e0603 */
[----:B------:R-:W-:-:S04]  /*9190*/  IMAD.WIDE.U32 R8, R19, UR8, RZ ;  /* 0x0000000813087c25 */ /* 0x000fc8000f8e00ff */
[----:B------:R-:W-:-:S04]  /*91a0*/  IMAD.WIDE.U32 R8, P0, R7, UR9, R8 ;  /* 0x0000000907087c25 */ /* 0x000fc8000f800008 */
[----:B------:R-:W-:-:S04]  /*91b0*/  IMAD.WIDE.U32 R6, R7, UR8, RZ ;  /* 0x0000000807067c25 */ /* 0x000fc8000f8e00ff */
[----:B------:R-:W-:Y:S01]  /*91c0*/  IMAD.MOV.U32 R6, RZ, RZ, R9 ;  /* 0x000000ffff067224 */ /* 0x000fe200078e0009 */
[----:B------:R-:W-:Y:S01]  /*91d0*/  IADD3 RZ, P1, R7, R8, RZ ;  /* 0x0000000807ff7210 */ /* 0x000fe20007f3e0ff */
[----:B------:R-:W-:-:S04]  /*91e0*/  IMAD.X R7, RZ, RZ, RZ, P0 ;  /* 0x000000ffff077224 */ /* 0x000fc800000e06ff */
[----:B------:R-:W-:-:S08]  /*91f0*/  IMAD.WIDE.U32.X R6, R19, UR9, R6, P1 ;  /* 0x0000000913067c25 */ /* 0x000fd000088e0406 */
.L_x_185:
[--C-:B------:R-:W-:Y:S01]  /*9200*/  SHF.R.U64 R16, R6, UR11, R7.reuse ;  /* 0x0000000b06107c19 */ /* 0x100fe20008001207 */
[----:B------:R-:W0:Y:S01]  /*9210*/  F2I.U32.TRUNC.NTZ R20, R20 ;  /* 0x0000001400147305 */ /* 0x000e22000020f000 */
[----:B------:R-:W-:Y:S01]  /*9220*/  SHF.R.U32.HI R6, RZ, UR11, R7 ;  /* 0x0000000bff067c19 */ /* 0x000fe20008011607 */
[----:B------:R-:W-:Y:S01]  /*9230*/  ULDC.64 UR8, c[0x0][0x620] ;  /* 0x0001880000087ab9 */ /* 0x000fe20000000a00 */
[----:B------:R-:W-:Y:S01]  /*9240*/  IADD3 R9, P0, RZ, -R16, RZ ;  /* 0x80000010ff097210 */ /* 0x000fe20007f1e0ff */
[----:B------:R-:W-:Y:S01]  /*9250*/  ULDC.64 UR10, c[0x0][0x640] ;  /* 0x00019000000a7ab9 */ /* 0x000fe20000000a00 */
[----:B------:R-:W2:Y:S03]  /*9260*/  LDC R21, c[0x0][0x148] ;  /* 0x00005200ff157b82 */ /* 0x000ea60000000800 */
[----:B------:R-:W-:Y:S01]  /*9270*/  IMAD.X R6, RZ, RZ, ~R6, P0 ;  /* 0x000000ffff067224 */ /* 0x000fe200000e0e06 */
[----:B------:R-:W-:-:S03]  /*9280*/  ISETP.NE.U32.AND P0, PT, RZ, UR10, PT ;  /* 0x0000000aff007c0c */ /* 0x000fc6000bf05070 */
[----:B------:R-:W-:Y:S01]  /*9290*/  IMAD R8, R6, UR8, RZ ;  /* 0x0000000806087c24 */ /* 0x000fe2000f8e02ff */
[----:B------:R-:W-:Y:S01]  /*92a0*/  ISETP.NE.AND.EX P0, PT, RZ, UR11, PT, P0 ;  /* 0x0000000bff007c0c */ /* 0x000fe2000bf05300 */
[----:B------:R-:W-:Y:S01]  /*92b0*/  IMAD.WIDE.U32 R6, R9, UR8, R2 ;  /* 0x0000000809067c25 */ /* 0x000fe2000f8e0002 */
[----:B------:R-:W-:-:S03]  /*92c0*/  ULDC UR8, c[0x0][0x618] ;  /* 0x0001860000087ab9 */ /* 0x000fc60000000800 */
[----:B------:R-:W-:Y:S01]  /*92d0*/  IMAD R9, R9, UR9, R8 ;  /* 0x0000000909097c24 */ /* 0x000fe2000f8e0208 */
[----:B------:R-:W-:Y:S01]  /*92e0*/  ULDC UR9, c[0x0][0x154] ;  /* 0x0000550000097ab9 */ /* 0x000fe20000000800 */
[----:B0-----:R-:W-:Y:S02]  /*92f0*/  IMAD.MOV R8, RZ, RZ, -R20 ;  /* 0x000000ffff087224 */ /* 0x001fe400078e0a14 */
[----:B------:R-:W-:Y:S02]  /*9300*/  IMAD.IADD R7, R7, 0x1, R9 ;  /* 0x0000000107077824 */ /* 0x000fe400078e0209 */
[----:B-1----:R-:W-:Y:S01]  /*9310*/  IMAD R17, R18, R8, R17 ;  /* 0x0000000812117224 */ /* 0x002fe200078e0211 */
[----:B------:R-:W-:Y:S02]  /*9320*/  I2FP.F32.U32 R8, R12 ;  /* 0x0000000c00087245 */ /* 0x000fe40000201000 */
[--C-:B------:R-:W-:Y:S02]  /*9330*/  SHF.R.U64 R18, R6, UR8, R7.reuse ;  /* 0x0000000806127c19 */ /* 0x100fe40008001207 */
[----:B------:R-:W-:Y:S01]  /*9340*/  SHF.R.U32.HI R7, RZ, UR8, R7 ;  /* 0x00000008ff077c19 */ /* 0x000fe20008011607 */
[----:B------:R-:W-:Y:S01]  /*9350*/  FMUL R8, R8, UR9 ;  /* 0x0000000908087c20 */ /* 0x000fe20008400000 */
[----:B------:R-:W-:-:S02]  /*9360*/  ULDC UR8, c[0x0][0x608] ;  /* 0x0001820000087ab9 */ /* 0x000fc40000000800 */
[--C-:B------:R-:W-:Y:S01]  /*9370*/  SHF.R.U64 R20, R18, UR8, R7.reuse ;  /* 0x0000000812147c19 */ /* 0x100fe20008001207 */
[----:B------:R0:W1:Y:S01]  /*9380*/  F2I.U32.TRUNC.NTZ R22, R8 ;  /* 0x0000000800167305 */ /* 0x000062000020f000 */
[----:B------:R-:W-:Y:S01]  /*9390*/  SHF.R.U32.HI R7, RZ, UR8, R7 ;  /* 0x00000008ff077c19 */ /* 0x000fe20008011607 */
[----:B------:R-:W-:-:S03]  /*93a0*/  ULDC UR8, c[0x0][0x658] ;  /* 0x0001960000087ab9 */ /* 0x000fc60000000800 */
[--C-:B------:R-:W-:Y:S02]  /*93b0*/  SHF.R.U64 R19, R20, UR8, R7.reuse ;  /* 0x0000000814137c19 */ /* 0x100fe40008001207 */
[----:B------:R-:W-:-:S03]  /*93c0*/  SHF.R.U32.HI R23, RZ, UR8, R7 ;  /* 0x00000008ff177c19 */ /* 0x000fc60008011607 */
[----:B------:R-:W-:Y:S02]  /*93d0*/  IMAD.MOV.U32 R6, RZ, RZ, R19 ;  /* 0x000000ffff067224 */ /* 0x000fe400078e0013 */
[----:B------:R-:W-:Y:S01]  /*93e0*/  IMAD.MOV.U32 R7, RZ, RZ, R23 ;  /* 0x000000ffff077224 */ /* 0x000fe200078e0017 */
[----:B0-----:R-:W-:Y:S06]  /*93f0*/  @!P0 BRA `(.L_x_186) ;  /* 0x0000000000288947 */ /* 0x001fec0003800000 */
        /* <DEDUP_REMOVED lines=10> */
.L_x_186:
[----:B------:R-:W-:Y:S01]  /*94a0*/  ULDC UR8, c[0x0][0x648] ;  /* 0x0001920000087ab9 */ /* 0x000fe20000000800 */
[----:B-1----:R-:W-:Y:S01]  /*94b0*/  IMAD.MOV R22, RZ, RZ, -R22 ;  /* 0x000000ffff167224 */ /* 0x002fe200078e0a16 */
[----:B------:R-:W-:Y:S01]  /*94c0*/  SHF.R.U64 R7, R6, UR8, R7 ;  /* 0x0000000806077c19 */ /* 0x000fe20008001207 */
[----:B------:R-:W-:Y:S01]  /*94d0*/  ULDC UR8, c[0x0][0x638] ;  /* 0x00018e0000087ab9 */ /* 0x000fe20000000800 */
[----:B------:R-:W-:Y:S01]  /*94e0*/  LOP3.LUT R6, R20, UR13, RZ, 0xc0, !PT ;  /* 0x0000000d14067c12 */ /* 0x000fe2000f8ec0ff */
[----:B--2---:R-:W-:Y:S01]  /*94f0*/  @P3 IMAD R17, R21, R22, R12 ;  /* 0x0000001615113224 */ /* 0x004fe200078e020c */
[----:B------:R-:W-:Y:S01]  /*9500*/  LOP3.LUT R18, R18, UR4, RZ, 0xc0, !PT ;  /* 0x0000000412127c12 */ /* 0x000fe2000f8ec0ff */
[----:B------:R-:W-:Y:S01]  /*9510*/  IMAD.MOV R8, RZ, RZ, -R7 ;  /* 0x000000ffff087224 */ /* 0x000fe200078e0a07 */
[----:B------:R-:W-:Y:S01]  /*9520*/  ULDC UR9, c[0x0][0x610] ;  /* 0x0001840000097ab9 */ /* 0x000fe20000000800 */
[----:B------:R-:W-:Y:S02]  /*9530*/  IMAD R6, R7, UR5, R6 ;  /* 0x0000000507067c24 */ /* 0x000fe4000f8e0206 */
[----:B------:R-:W-:Y:S01]  /*9540*/  IMAD R19, R8, UR8, R19 ;  /* 0x0000000808137c24 */ /* 0x000fe2000f8e0213 */
[----:B------:R-:W-:Y:S01]  /*9550*/  ULDC UR8, c[0x0][0x600] ;  /* 0x0001800000087ab9 */ /* 0x000fe20000000800 */
[----:B------:R-:W-:-:S02]  /*9560*/  IMAD R6, R6, UR9, R17 ;  /* 0x0000000906067c24 */ /* 0x000fc4000f8e0211 */
[----:B------:R-:W-:Y:S02]  /*9570*/  IMAD R19, R19, UR8, R18 ;  /* 0x0000000813137c24 */ /* 0x000fe4000f8e0212 */
[----:B------:R-:W-:-:S03]  /*9580*/  IMAD.MOV.U32 R7, RZ, RZ, 0x1 ;  /* 0x00000001ff077424 */ /* 0x000fc600078e00ff */
[----:B------:R-:W-:Y:S02]  /*9590*/  SEL R17, R19, R6, !P3 ;  /* 0x0000000613117207 */ /* 0x000fe40005800000 */
[----:B------:R-:W-:-:S07]  /*95a0*/  SEL R6, R6, R19, !P3 ;  /* 0x0000001306067207 */ /* 0x000fce0005800000 */
.L_x_184:
[----:B------:R-:W-:Y:S05]  /*95b0*/  BSYNC B1 ;  /* 0x0000000000017941 */ /* 0x000fea0003800000 */
.L_x_183:
[----:B------:R-:W-:-:S13]  /*95c0*/  LOP3.LUT P0, RZ, R7, 0xff, RZ, 0xc0, !PT ;  /* 0x000000ff07ff7812 */ /* 0x000fda000780c0ff */
[----:B------:R-:W-:Y:S05]  /*95d0*/  @P0 BRA `(.L_x_187) ;  /* 0xfffffff400400947 */ /* 0x000fea000383ffff */
[----:B------:R-:W-:Y:S05]  /*95e0*/  BSYNC B0 ;  /* 0x0000000000007941 */ /* 0x000fea0003800000 */
.L_x_176:
[----:B------:R-:W-:-:S03]  /*95f0*/  UMOV UR8, 0xffffffff ;  /* 0xffffffff00087882 */ /* 0x000fc60000000000 */
[----:B------:R-:W-:Y:S05]  /*9600*/  BRA.DIV UR8, `(.L_x_188) ;  /* 0x0000000a08187947 */ /* 0x000fea000b800000 */
[----:B------:R-:W-:-:S13]  /*9610*/  ELECT P0, URZ, PT ;  /* 0x00000000003f782f */ /* 0x000fda0003800000 */
.L_x_209:
[----:B------:R-:W-:Y:S04]  /*9620*/  BSSY B0, `(.L_x_189) ;  /* 0x000006a000007945 */ /* 0x000fe80003800000 */
[----:B------:R-:W-:Y:S05]  /*9630*/  @!P0 BRA `(.L_x_190) ;  /* 0x0000000400a08947 */ /* 0x000fea0003800000 */
[----:B------:R-:W-:-:S04]  /*9640*/  LOP3.LUT R4, R4, 0x2, RZ, 0xfc, !PT ;  /* 0x0000000204047812 */ /* 0x000fc800078efcff */
[----:B------:R-:W-:-:S13]  /*9650*/  ISETP.NE.AND P0, PT, R4, 0x3, PT ;  /* 0x000000030400780c */ /* 0x000fda0003f05270 */
[----:B------:R-:W-:Y:S05]  /*9660*/  @!P0 BRA `(.L_x_191) ;  /* 0x0000000000048947 */ /* 0x000fea0003800000 */
[----:B------:R-:W-:Y:S01]  /*9670*/  BPT.TRAP 0x1 ;  /* 0x000000040000795c */ /* 0x000fe20000300000 */
.L_x_191:
[----:B------:R-:W0:Y:S01]  /*9680*/  S2R R3, SR_CgaCtaId ;  /* 0x0000000000037919 */ /* 0x000e220000008800 */
[----:B------:R-:W-:-:S04]  /*9690*/  MOV R0, 0x400 ;  /* 0x0000040000007802 */ /* 0x000fc80000000f00 */
[----:B0-----:R-:W-:Y:S02]  /*96a0*/  LEA R0, R3, R0, 0x18 ;  /* 0x0000000003007211 */ /* 0x001fe400078ec0ff */
[----:B------:R-:W-:-:S03]  /*96b0*/  SHF.L.U32 R3, R11, 0x1f, RZ ;  /* 0x0000001f0b037819 */ /* 0x000fc600000006ff */
[----:B------:R-:W-:-:S04]  /*96c0*/  VIADD R0, R0, 0x58 ;  /* 0x0000005800007836 */ /* 0x000fc80000000000 */
[C---:B------:R-:W-:Y:S02]  /*96d0*/  IMAD R6, R15.reuse, 0x8, R0 ;  /* 0x000000080f067824 */ /* 0x040fe400078e0200 */
[----:B------:R-:W-:Y:S02]  /*96e0*/  VIADD R15, R15, 0x1 ;  /* 0x000000010f0f7836 */ /* 0x000fe40000000000 */
[----:B------:R-:W0:Y:S03]  /*96f0*/  SYNCS.PHASECHK.TRANS64.TRYWAIT P0, [R6+URZ], R3 ;  /* 0x00000003060075a7 */ /* 0x000e26000800017f */
[----:B------:R-:W-:-:S04]  /*9700*/  ISETP.NE.AND P1, PT, R15, 0xb, PT ;  /* 0x0000000b0f00780c */ /* 0x000fc80003f25270 */
[----:B------:R-:W-:Y:S02]  /*9710*/  SEL R2, RZ, 0x1, P1 ;  /* 0x00000001ff027807 */ /* 0x000fe40000800000 */
[----:B------:R-:W-:Y:S02]  /*9720*/  SEL R15, R15, RZ, P1 ;  /* 0x000000ff0f0f7207 */ /* 0x000fe40000800000 */
[----:B------:R-:W-:-:S03]  /*9730*/  LOP3.LUT R8, R11, R2, RZ, 0x3c, !PT ;  /* 0x000000020b087212 */ /* 0x000fc600078e3cff */
[----:B------:R-:W-:Y:S01]  /*9740*/  IMAD R7, R15, 0x8, R0 ;  /* 0x000000080f077824 */ /* 0x000fe200078e0200 */
[----:B------:R-:W-:Y:S01]  /*9750*/  SHF.L.U32 R4, R8, 0x1f, RZ ;  /* 0x0000001f08047819 */ /* 0x000fe200000006ff */
[----:B0-----:R-:W-:Y:S06]  /*9760*/  @!P0 BRA `(.L_x_192) ;  /* 0x0000000400e08947 */ /* 0x001fec0003800000 */
.L_x_210:
[----:B------:R-:W1:Y:S01]  /*9770*/  SYNCS.PHASECHK.TRANS64.TRYWAIT P0, [R7+URZ], R4 ;  /* 0x00000004070075a7 */ /* 0x000e62000800017f */
[----:B------:R-:W-:-:S05]  /*9780*/  VIADD R2, R15, 0x1 ;  /* 0x000000010f027836 */ /* 0x000fca0000000000 */
[----:B------:R-:W-:-:S04]  /*9790*/  ISETP.NE.AND P1, PT, R2, 0xb, PT ;  /* 0x0000000b0200780c */ /* 0x000fc80003f25270 */
[----:B0-----:R-:W-:Y:S02]  /*97a0*/  SEL R3, RZ, 0x1, P1 ;  /* 0x00000001ff037807 */ /* 0x001fe40000800000 */
[----:B------:R-:W-:Y:S02]  /*97b0*/  SEL R9, R2, RZ, P1 ;  /* 0x000000ff02097207 */ /* 0x000fe40000800000 */
[----:B------:R-:W-:-:S03]  /*97c0*/  LOP3.LUT R8, R8, R3, RZ, 0x3c, !PT ;  /* 0x0000000308087212 */ /* 0x000fc600078e3cff */
[----:B------:R-:W-:Y:S01]  /*97d0*/  IMAD R6, R9, 0x8, R0 ;  /* 0x0000000809067824 */ /* 0x000fe200078e0200 */
[----:B------:R-:W-:Y:S01]  /*97e0*/  SHF.L.U32 R5, R8, 0x1f, RZ ;  /* 0x0000001f08057819 */ /* 0x000fe200000006ff */
[----:B-1----:R-:W-:Y:S06]  /*97f0*/  @!P0 BRA `(.L_x_193) ;  /* 0x0000000400d08947 */ /* 0x002fec0003800000 */
.L_x_211:
[----:B------:R-:W1:Y:S01]  /*9800*/  SYNCS.PHASECHK.TRANS64.TRYWAIT P0, [R6+URZ], R5 ;  /* 0x00000005060075a7 */ /* 0x000e62000800017f */
[----:B------:R-:W-:-:S05]  /*9810*/  VIADD R2, R9, 0x1 ;  /* 0x0000000109027836 */ /* 0x000fca0000000000 */
[----:B------:R-:W-:-:S04]  /*9820*/  ISETP.NE.AND P1, PT, R2, 0xb, PT ;  /* 0x0000000b0200780c */ /* 0x000fc80003f25270 */
[----:B------:R-:W-:Y:S02]  /*9830*/  SEL R3, RZ, 0x1, P1 ;  /* 0x00000001ff037807 */ /* 0x000fe40000800000 */
[----:B0-----:R-:W-:Y:S02]  /*9840*/  SEL R7, R2, RZ, P1 ;  /* 0x000000ff02077207 */ /* 0x001fe40000800000 */
[----:B------:R-:W-:-:S03]  /*9850*/  LOP3.LUT R8, R8, R3, RZ, 0x3c, !PT ;  /* 0x0000000308087212 */ /* 0x000fc600078e3cff */
[----:B------:R-:W-:Y:S01]  /*9860*/  IMAD R9, R7, 0x8, R0 ;  /* 0x0000000807097824 */ /* 0x000fe200078e0200 */
[----:B------:R-:W-:Y:S01]  /*9870*/  SHF.L.U32 R4, R8, 0x1f, RZ ;  /* 0x0000001f08047819 */ /* 0x000fe200000006ff */
[----:B-1----:R-:W-:Y:S06]  /*9880*/  @!P0 BRA `(.L_x_194) ;  /* 0x0000000400c08947 */ /* 0x002fec0003800000 */
.L_x_212:
[----:B------:R-:W1:Y:S01]  /*9890*/  SYNCS.PHASECHK.TRANS64.TRYWAIT P0, [R9+URZ], R4 ;  /* 0x00000004090075a7 */ /* 0x000e62000800017f */
[----:B------:R-:W-:-:S05]  /*98a0*/  VIADD R2, R7, 0x1 ;  /* 0x0000000107027836 */ /* 0x000fca0000000000 */
[----:B------:R-:W-:-:S04]  /*98b0*/  ISETP.NE.AND P1, PT, R2, 0xb, PT ;  /* 0x0000000b0200780c */ /* 0x000fc80003f25270 */
[----:B------:R-:W-:Y:S02]  /*98c0*/  SEL R3, RZ, 0x1, P1 ;  /* 0x00000001ff037807 */ /* 0x000fe40000800000 */
[----:B------:R-:W-:Y:S02]  /*98d0*/  SEL R7, R2, RZ, P1 ;  /* 0x000000ff02077207 */ /* 0x000fe40000800000 */
[----:B------:R-:W-:-:S03]  /*98e0*/  LOP3.LUT R8, R8, R3, RZ, 0x3c, !PT ;  /* 0x0000000308087212 */ /* 0x000fc600078e3cff */
[----:B0-----:R-:W-:Y:S01]  /*98f0*/  IMAD R6, R7, 0x8, R0 ;  /* 0x0000000807067824 */ /* 0x001fe200078e0200 */
[----:B------:R-:W-:Y:S01]  /*9900*/  SHF.L.U32 R5, R8, 0x1f, RZ ;  /* 0x0000001f08057819 */ /* 0x000fe200000006ff */
[----:B-1----:R-:W-:Y:S06]  /*9910*/  @!P0 BRA `(.L_x_195) ;  /* 0x0000000400b08947 */ /* 0x002fec0003800000 */
.L_x_213:
        /* <DEDUP_REMOVED lines=9> */
.L_x_214:
        /* <DEDUP_REMOVED lines=9> */
.L_x_215:
        /* <DEDUP_REMOVED lines=9> */
.L_x_216:
[----:B------:R-:W1:Y:S01]  /*9ad0*/  SYNCS.PHASECHK.TRANS64.TRYWAIT P0, [R9+URZ], R4 ;  /* 0x00000004090075a7 */ /* 0x000e62000800017f */
[----:B------:R-:W-:-:S05]  /*9ae0*/  VIADD R2, R7, 0x1 ;  /* 0x0000000107027836 */ /* 0x000fca0000000000 */
[----:B------:R-:W-:-:S04]  /*9af0*/  ISETP.NE.AND P1, PT, R2, 0xb, PT ;  /* 0x0000000b0200780c */ /* 0x000fc80003f25270 */
[----:B------:R-:W-:Y:S02]  /*9b00*/  SEL R3, RZ, 0x1, P1 ;  /* 0x00000001ff037807 */ /* 0x000fe40000800000 */
[----:B------:R-:W-:Y:S02]  /*9b10*/  SEL R7, R2, RZ, P1 ;  /* 0x000000ff02077207 */ /* 0x000fe40000800000 */
[----:B------:R-:W-:-:S03]  /*9b20*/  LOP3.LUT R8, R8, R3, RZ, 0x3c, !PT ;  /* 0x0000000308087212 */ /* 0x000fc600078e3cff */
[----:B------:R-:W-:Y:S01]  /*9b30*/  IMAD R10, R7, 0x8, R0 ;  /* 0x00000008070a7824 */ /* 0x000fe200078e0200 */
[----:B0-----:R-:W-:Y:S01]  /*9b40*/  SHF.L.U32 R5, R8, 0x1f, RZ ;  /* 0x0000001f08057819 */ /* 0x001fe200000006ff */
[----:B-1----:R-:W-:Y:S06]  /*9b50*/  @!P0 BRA `(.L_x_199) ;  /* 0x0000000400708947 */ /* 0x002fec0003800000 */
.L_x_217:
[----:B------:R-:W1:Y:S01]  /*9b60*/  SYNCS.PHASECHK.TRANS64.TRYWAIT P0, [R10+URZ], R5 ;  /* 0x000000050a0075a7 */ /* 0x000e62000800017f */
[----:B------:R-:W-:-:S05]  /*9b70*/  VIADD R2, R7, 0x1 ;  /* 0x0000000107027836 */ /* 0x000fca0000000000 */
[----:B------:R-:W-:-:S04]  /*9b80*/  ISETP.NE.AND P1, PT, R2, 0xb, PT ;  /* 0x0000000b0200780c */ /* 0x000fc80003f25270 */
[----:B------:R-:W-:Y:S02]  /*9b90*/  SEL R3, RZ, 0x1, P1 ;  /* 0x00000001ff037807 */ /* 0x000fe40000800000 */
[----:B------:R-:W-:Y:S02]  /*9ba0*/  SEL R7, R2, RZ, P1 ;  /* 0x000000ff02077207 */ /* 0x000fe40000800000 */
[----:B0-----:R-:W-:-:S03]  /*9bb0*/  LOP3.LUT R9, R8, R3, RZ, 0x3c, !PT ;  /* 0x0000000308097212 */ /* 0x001fc600078e3cff */
[----:B------:R-:W-:Y:S01]  /*9bc0*/  IMAD R11, R7, 0x8, R0 ;  /* 0x00000008070b7824 */ /* 0x000fe200078e0200 */
[----:B------:R-:W-:Y:S01]  /*9bd0*/  SHF.L.U32 R6, R9, 0x1f, RZ ;  /* 0x0000001f09067819 */ /* 0x000fe200000006ff */
[----:B-1----:R-:W-:Y:S06]  /*9be0*/  @!P0 BRA `(.L_x_200) ;  /* 0x0000000400608947 */ /* 0x002fec0003800000 */
.L_x_218:
[----:B------:R-:W1:Y:S01]  /*9bf0*/  SYNCS.PHASECHK.TRANS64.TRYWAIT P0, [R11+URZ], R6 ;  /* 0x000000060b0075a7 */ /* 0x000e62000800017f */
[----:B------:R-:W-:-:S05]  /*9c00*/  VIADD R2, R7, 0x1 ;  /* 0x0000000107027836 */ /* 0x000fca0000000000 */
[----:B------:R-:W-:-:S04]  /*9c10*/  ISETP.NE.AND P1, PT, R2, 0xb, PT ;  /* 0x0000000b0200780c */ /* 0x000fc80003f25270 */
[----:B------:R-:W-:Y:S02]  /*9c20*/  SEL R4, RZ, 0x1, P1 ;  /* 0x00000001ff047807 */ /* 0x000fe40000800000 */
[----:B------:R-:W-:Y:S02]  /*9c30*/  SEL R3, R2, RZ, P1 ;  /* 0x000000ff02037207 */ /* 0x000fe40000800000 */
[----:B------:R-:W-:Y:S01]  /*9c40*/  LOP3.LUT R4, R9, R4, RZ, 0x3c, !PT ;  /* 0x0000000409047212 */ /* 0x000fe200078e3cff */
[----:B-1----:R-:W-:Y:S06]  /*9c50*/  @!P0 BRA `(.L_x_201) ;  /* 0x0000000400588947 */ /* 0x002fec0003800000 */
.L_x_219:
[----:B------:R-:W-:Y:S01]  /*9c60*/  IMAD R3, R3, 0x8, R0 ;  /* 0x0000000803037824 */ /* 0x000fe200078e0200 */
[----:B------:R-:W-:-:S07]  /*9c70*/  SHF.L.U32 R0, R4, 0x1f, RZ ;  /* 0x0000001f04007819 */ /* 0x000fce00000006ff */
.L_x_202:
[----:B--2---:R2:W3:Y:S02]  /*9c80*/  SYNCS.PHASECHK.TRANS64.TRYWAIT P0, [R3+URZ], R0 ;  /* 0x00000000030075a7 */ /* 0x0044e4000800017f */
[----:B---3--:R-:W-:Y:S05]  /*9c90*/  @!P0 NANOSLEEP.SYNCS 0x989680 ;  /* 0x009896800000895d */ /* 0x008fea0003900000 */
[----:B------:R-:W3:Y:S02]  /*9ca0*/  @!P0 SYNCS.PHASECHK.TRANS64 P0, [R3+URZ], R0 ;  /* 0x00000000030085a7 */ /* 0x000ee4000800007f */
[----:B---3--:R-:W-:Y:S05]  /*9cb0*/  @!P0 BRA `(.L_x_202) ;  /* 0xfffffffc00f08947 */ /* 0x008fea000383ffff */
.L_x_190:
[----:B------:R-:W-:Y:S05]  /*9cc0*/  BSYNC B0 ;  /* 0x0000000000007941 */ /* 0x000fea0003800000 */
.L_x_189:
[----:B------:R-:W-:Y:S05]  /*9cd0*/  EXIT ;  /* 0x000000000000794d */ /* 0x000fea0003800000 */
.L_x_22:
[----:B-1----:R-:W-:-:S04]  /*9ce0*/  IMAD.U32 R13, RZ, RZ, UR6 ;  /* 0x00000006ff0d7e24 */ /* 0x002fc8000f8e00ff */
[----:B------:R1:W4:Y:S03]  /*9cf0*/  SYNCS.PHASECHK.TRANS64.TRYWAIT P0, [R13+URZ], R12 ;  /* 0x0000000c0d0075a7 */ /* 0x000326000800017f */
[----:B----4-:R-:W-:Y:S05]  /*9d00*/  @!P0 NANOSLEEP.SYNCS 0x989680 ;  /* 0x009896800000895d */ /* 0x010fea0003900000 */
[----:B------:R-:W4:Y:S02]  /*9d10*/  @!P0 SYNCS.PHASECHK.TRANS64 P0, [R13+URZ], R12 ;  /* 0x0000000c0d0085a7 */ /* 0x000f24000800007f */
[----:B----4-:R-:W-:Y:S05]  /*9d20*/  @!P0 BRA `(.L_x_22) ;  /* 0xfffffffc00ec8947 */ /* 0x010fea000383ffff */
[----:B------:R-:W-:Y:S05]  /*9d30*/  BRA `(.L_x_21) ;  /* 0xffffff7800fc7947 */ /* 0x000fea000383ffff */
.L_x_28:
[----:B-1----:R-:W-:-:S04]  /*9d40*/  IMAD.U32 R15, RZ, RZ, UR12 ;  /* 0x0000000cff0f7e24 */ /* 0x002fc8000f8e00ff */
[----:B------:R1:W4:Y:S03]  /*9d50*/  SYNCS.PHASECHK.TRANS64.TRYWAIT P0, [R15+URZ], R14 ;  /* 0x0000000e0f0075a7 */ /* 0x000326000800017f */
[----:B----4-:R-:W-:Y:S05]  /*9d60*/  @!P0 NANOSLEEP.SYNCS 0x989680 ;  /* 0x009896800000895d */ /* 0x010fea0003900000 */
[----:B------:R-:W4:Y:S02]  /*9d70*/  @!P0 SYNCS.PHASECHK.TRANS64 P0, [R15+URZ], R14 ;  /* 0x0000000e0f0085a7 */ /* 0x000f24000800007f */
[----:B----4-:R-:W-:Y:S05]  /*9d80*/  @!P0 BRA `(.L_x_28) ;  /* 0xfffffffc00ec8947 */ /* 0x010fea000383ffff */
[----:B------:R-:W-:Y:S05]  /*9d90*/  BRA `(.L_x_27) ;  /* 0xffffff8400687947 */ /* 0x000fea000383ffff */
.L_x_177:
[----:B------:R-:W-:Y:S01]  /*9da0*/  BSSY B1, `(.L_x_203) ;  /* 0x0000006000017945 */ /* 0x000fe20003800000 */
[----:B------:R-:W-:-:S07]  /*9db0*/  IMAD.MOV.U32 R7, RZ, RZ, -0x1 ;  /* 0xffffffffff077424 */ /* 0x000fce00078e00ff */
[----:B------:R-:W-:Y:S05]  /*9dc0*/  WARPSYNC.COLLECTIVE R7, `(.L_x_204) ;  /* 0x00000000070c7348 */ /* 0x000fea0003c00000 */
[----:B------:R-:W-:Y:S02]  /*9dd0*/  ELECT P0, UR62, PT ;  /* 0x00000000003e782f */ /* 0x000fe40003800000 */
[----:B------:R-:W-:Y:S01]  /*9de0*/  MOV R7, UR62 ;  /* 0x0000003e00077c02 */ /* 0x000fe20008000f00 */
[----:B------:R-:W-:Y:S10]  /*9df0*/  ENDCOLLECTIVE ;  /* 0x000000000000791b */ /* 0x000ff40003800000 */
.L_x_204:
[----:B------:R-:W-:Y:S05]  /*9e00*/  BSYNC B1 ;  /* 0x0000000000017941 */ /* 0x000fea0003800000 */
.L_x_203:
[----:B------:R-:W-:Y:S05]  /*9e10*/  BRA `(.L_x_205) ;  /* 0xffffffec003c7947 */ /* 0x000fea000383ffff */
.L_x_180:
[----:B-1----:R1:W2:Y:S02]  /*9e20*/  SYNCS.PHASECHK.TRANS64.TRYWAIT P0, [R20+URZ+0x58], R9 ;  /* 0x00005809140075a7 */ /* 0x0022a4000800017f */
[----:B--2---:R-:W-:Y:S05]  /*9e30*/  @!P0 NANOSLEEP.SYNCS 0x989680 ;  /* 0x009896800000895d */ /* 0x004fea0003900000 */
[----:B------:R-:W2:Y:S02]  /*9e40*/  @!P0 SYNCS.PHASECHK.TRANS64 P0, [R20+URZ+0x58], R9 ;  /* 0x00005809140085a7 */ /* 0x000ea4000800007f */
[----:B--2---:R-:W-:Y:S05]  /*9e50*/  @!P0 BRA `(.L_x_180) ;  /* 0xfffffffc00f08947 */ /* 0x004fea000383ffff */
[----:B------:R-:W-:Y:S05]  /*9e60*/  BRA `(.L_x_206) ;  /* 0xffffffec00787947 */ /* 0x000fea000383ffff */
.L_x_188:
[----:B------:R-:W-:Y:S01]  /*9e70*/  BSSY B0, `(.L_x_207) ;  /* 0x0000006000007945 */ /* 0x000fe20003800000 */
[----:B------:R-:W-:-:S07]  /*9e80*/  IMAD.MOV.U32 R7, RZ, RZ, -0x1 ;  /* 0xffffffffff077424 */ /* 0x000fce00078e00ff */
[----:B------:R-:W-:Y:S05]  /*9e90*/  WARPSYNC.COLLECTIVE R7, `(.L_x_208) ;  /* 0x00000000070c7348 */ /* 0x000fea0003c00000 */
[----:B------:R-:W-:Y:S02]  /*9ea0*/  ELECT P0, UR62, PT ;  /* 0x00000000003e782f */ /* 0x000fe40003800000 */
[----:B------:R-:W-:Y:S01]  /*9eb0*/  MOV R7, UR62 ;  /* 0x0000003e00077c02 */ /* 0x000fe20008000f00 */
[----:B------:R-:W-:Y:S10]  /*9ec0*/  ENDCOLLECTIVE ;  /* 0x000000000000791b */ /* 0x000ff40003800000 */
.L_x_208:
[----:B------:R-:W-:Y:S05]  /*9ed0*/  BSYNC B0 ;  /* 0x0000000000007941 */ /* 0x000fea0003800000 */
.L_x_207:
[----:B------:R-:W-:Y:S05]  /*9ee0*/  BRA `(.L_x_209) ;  /* 0xfffffff400cc7947 */ /* 0x000fea000383ffff */
.L_x_192:
[----:B0-----:R0:W1:Y:S02]  /*9ef0*/  SYNCS.PHASECHK.TRANS64.TRYWAIT P0, [R6+URZ], R3 ;  /* 0x00000003060075a7 */ /* 0x001064000800017f */
[----:B-1----:R-:W-:Y:S05]  /*9f00*/  @!P0 NANOSLEEP.SYNCS 0x989680 ;  /* 0x009896800000895d */ /* 0x002fea0003900000 */
[----:B------:R-:W1:Y:S02]  /*9f10*/  @!P0 SYNCS.PHASECHK.TRANS64 P0, [R6+URZ], R3 ;  /* 0x00000003060085a7 */ /* 0x000e64000800007f */
[----:B-1----:R-:W-:Y:S05]  /*9f20*/  @!P0 BRA `(.L_x_192) ;  /* 0xfffffffc00f08947 */ /* 0x002fea000383ffff */
[----:B------:R-:W-:Y:S05]  /*9f30*/  BRA `(.L_x_210) ;  /* 0xfffffff8000c7947 */ /* 0x000fea000383ffff */
.L_x_193:
[----:B0-----:R0:W1:Y:S02]  /*9f40*/  SYNCS.PHASECHK.TRANS64.TRYWAIT P0, [R7+URZ], R4 ;  /* 0x00000004070075a7 */ /* 0x001064000800017f */
[----:B-1----:R-:W-:Y:S05]  /*9f50*/  @!P0 NANOSLEEP.SYNCS 0x989680 ;  /* 0x009896800000895d */ /* 0x002fea0003900000 */
[----:B------:R-:W1:Y:S02]  /*9f60*/  @!P0 SYNCS.PHASECHK.TRANS64 P0, [R7+URZ], R4 ;  /* 0x00000004070085a7 */ /* 0x000e64000800007f */
[----:B-1----:R-:W-:Y:S05]  /*9f70*/  @!P0 BRA `(.L_x_193) ;  /* 0xfffffffc00f08947 */ /* 0x002fea000383ffff */
[----:B------:R-:W-:Y:S05]  /*9f80*/  BRA `(.L_x_211) ;  /* 0xfffffff8001c7947 */ /* 0x000fea000383ffff */
.L_x_194:
[----:B0-----:R0:W1:Y:S02]  /*9f90*/  SYNCS.PHASECHK.TRANS64.TRYWAIT P0, [R6+URZ], R5 ;  /* 0x00000005060075a7 */ /* 0x001064000800017f */
[----:B-1----:R-:W-:Y:S05]  /*9fa0*/  @!P0 NANOSLEEP.SYNCS 0x989680 ;  /* 0x009896800000895d */ /* 0x002fea0003900000 */
[----:B------:R-:W1:Y:S02]  /*9fb0*/  @!P0 SYNCS.PHASECHK.TRANS64 P0, [R6+URZ], R5 ;  /* 0x00000005060085a7 */ /* 0x000e64000800007f */
[----:B-1----:R-:W-:Y:S05]  /*9fc0*/  @!P0 BRA `(.L_x_194) ;  /* 0xfffffffc00f08947 */ /* 0x002fea000383ffff */
[----:B------:R-:W-:Y:S05]  /*9fd0*/  BRA `(.L_x_212) ;  /* 0xfffffff8002c7947 */ /* 0x000fea000383ffff */
.L_x_195:
[----:B0-----:R0:W1:Y:S02]  /*9fe0*/  SYNCS.PHASECHK.TRANS64.TRYWAIT P0, [R9+URZ], R4 ;  /* 0x00000004090075a7 */ /* 0x001064000800017f */
[----:B-1----:R-:W-:Y:S05]  /*9ff0*/  @!P0 NANOSLEEP.SYNCS 0x989680 ;  /* 0x009896800000895d */ /* 0x002fea0003900000 */
[----:B------:R-:W1:Y:S02]  /*a000*/  @!P0 SYNCS.PHASECHK.TRANS64 P0, [R9+URZ], R4 ;  /* 0x00000004090085a7 */ /* 0x000e64000800007f */
[----:B-1----:R-:W-:Y:S05]  /*a010*/  @!P0 BRA `(.L_x_195) ;  /* 0xfffffffc00f08947 */ /* 0x002fea000383ffff */
[----:B------:R-:W-:Y:S05]  /*a020*/  BRA `(.L_x_213) ;  /* 0xfffffff8003c7947 */ /* 0x000fea000383ffff */
.L_x_196:
[----:B0-----:R0:W1:Y:S02]  /*a030*/  SYNCS.PHASECHK.TRANS64.TRYWAIT P0, [R6+URZ], R5 ;  /* 0x00000005060075a7 */ /* 0x001064000800017f */
[----:B-1----:R-:W-:Y:S05]  /*a040*/  @!P0 NANOSLEEP.SYNCS 0x989680 ;  /* 0x009896800000895d */ /* 0x002fea0003900000 */
[----:B------:R-:W1:Y:S02]  /*a050*/  @!P0 SYNCS.PHASECHK.TRANS64 P0, [R6+URZ], R5 ;  /* 0x00000005060085a7 */ /* 0x000e64000800007f */
[----:B-1----:R-:W-:Y:S05]  /*a060*/  @!P0 BRA `(.L_x_196) ;  /* 0xfffffffc00f08947 */ /* 0x002fea000383ffff */
[----:B------:R-:W-:Y:S05]  /*a070*/  BRA `(.L_x_214) ;  /* 0xfffffff8004c7947 */ /* 0x000fea000383ffff */
.L_x_197:
[----:B0-----:R0:W1:Y:S02]  /*a080*/  SYNCS.PHASECHK.TRANS64.TRYWAIT P0, [R9+URZ], R4 ;  /* 0x00000004090075a7 */ /* 0x001064000800017f */
[----:B-1----:R-:W-:Y:S05]  /*a090*/  @!P0 NANOSLEEP.SYNCS 0x989680 ;  /* 0x009896800000895d */ /* 0x002fea0003900000 */
[----:B------:R-:W1:Y:S02]  /*a0a0*/  @!P0 SYNCS.PHASECHK.TRANS64 P0, [R9+URZ], R4 ;  /* 0x00000004090085a7 */ /* 0x000e64000800007f */
[----:B-1----:R-:W-:Y:S05]  /*a0b0*/  @!P0 BRA `(.L_x_197) ;  /* 0xfffffffc00f08947 */ /* 0x002fea000383ffff */
[----:B------:R-:W-:Y:S05]  /*a0c0*/  BRA `(.L_x_215) ;  /* 0xfffffff8005c7947 */ /* 0x000fea000383ffff */
.L_x_198:
[----:B0-----:R0:W1:Y:S02]  /*a0d0*/  SYNCS.PHASECHK.TRANS64.TRYWAIT P0, [R6+URZ], R5 ;  /* 0x00000005060075a7 */ /* 0x001064000800017f */
[----:B-1----:R-:W-:Y:S05]  /*a0e0*/  @!P0 NANOSLEEP.SYNCS 0x989680 ;  /* 0x009896800000895d */ /* 0x002fea0003900000 */
[----:B------:R-:W1:Y:S02]  /*a0f0*/  @!P0 SYNCS.PHASECHK.TRANS64 P0, [R6+URZ], R5 ;  /* 0x00000005060085a7 */ /* 0x000e64000800007f */
[----:B-1----:R-:W-:Y:S05]  /*a100*/  @!P0 BRA `(.L_x_198) ;  /* 0xfffffffc00f08947 */ /* 0x002fea000383ffff */
[----:B------:R-:W-:Y:S05]  /*a110*/  BRA `(.L_x_216) ;  /* 0xfffffff8006c7947 */ /* 0x000fea000383ffff */
.L_x_199:
[----:B0-----:R0:W1:Y:S02]  /*a120*/  SYNCS.PHASECHK.TRANS64.TRYWAIT P0, [R9+URZ], R4 ;  /* 0x00000004090075a7 */ /* 0x001064000800017f */
[----:B-1----:R-:W-:Y:S05]  /*a130*/  @!P0 NANOSLEEP.SYNCS 0x989680 ;  /* 0x009896800000895d */ /* 0x002fea0003900000 */
[----:B------:R-:W1:Y:S02]  /*a140*/  @!P0 SYNCS.PHASECHK.TRANS64 P0, [R9+URZ], R4 ;  /* 0x00000004090085a7 */ /* 0x000e64000800007f */
[----:B-1----:R-:W-:Y:S05]  /*a150*/  @!P0 BRA `(.L_x_199) ;  /* 0xfffffffc00f08947 */ /* 0x002fea000383ffff */
[----:B------:R-:W-:Y:S05]  /*a160*/  BRA `(.L_x_217) ;  /* 0xfffffff8007c7947 */ /* 0x000fea000383ffff */
.L_x_200:
[----:B0-----:R0:W1:Y:S02]  /*a170*/  SYNCS.PHASECHK.TRANS64.TRYWAIT P0, [R10+URZ], R5 ;  /* 0x000000050a0075a7 */ /* 0x001064000800017f */
[----:B-1----:R-:W-:Y:S05]  /*a180*/  @!P0 NANOSLEEP.SYNCS 0x989680 ;  /* 0x009896800000895d */ /* 0x002fea0003900000 */
[----:B------:R-:W1:Y:S02]  /*a190*/  @!P0 SYNCS.PHASECHK.TRANS64 P0, [R10+URZ], R5 ;  /* 0x000000050a0085a7 */ /* 0x000e64000800007f */
[----:B-1----:R-:W-:Y:S05]  /*a1a0*/  @!P0 BRA `(.L_x_200) ;  /* 0xfffffffc00f08947 */ /* 0x002fea000383ffff */
[----:B------:R-:W-:Y:S05]  /*a1b0*/  BRA `(.L_x_218) ;  /* 0xfffffff8008c7947 */ /* 0x000fea000383ffff */
.L_x_201:
[----:B-1----:R1:W2:Y:S02]  /*a1c0*/  SYNCS.PHASECHK.TRANS64.TRYWAIT P0, [R11+URZ], R6 ;  /* 0x000000060b0075a7 */ /* 0x0022a4000800017f */
[----:B--2---:R-:W-:Y:S05]  /*a1d0*/  @!P0 NANOSLEEP.SYNCS 0x989680 ;  /* 0x009896800000895d */ /* 0x004fea0003900000 */
[----:B------:R-:W2:Y:S02]  /*a1e0*/  @!P0 SYNCS.PHASECHK.TRANS64 P0, [R11+URZ], R6 ;  /* 0x000000060b0085a7 */ /* 0x000ea4000800007f */
[----:B--2---:R-:W-:Y:S05]  /*a1f0*/  @!P0 BRA `(.L_x_201) ;  /* 0xfffffffc00f08947 */ /* 0x004fea000383ffff */
[----:B------:R-:W-:Y:S05]  /*a200*/  BRA `(.L_x_219) ;  /* 0xfffffff800947947 */ /* 0x000fea000383ffff */
.L_x_220:
[----:B------:R-:W-:-:S00]  /*a210*/  BRA `(.L_x_220) ;  /* 0xfffffffc00fc7947 */ /* 0x000fc0000383ffff */
[----:B------:R-:W-:-:S00]  /*a220*/  NOP ;  /* 0x0000000000007918 */ /* 0x000fc00000000000 */
        /* <DEDUP_REMOVED lines=13> */
.L_x_221:


//--------------------- .nv.shared._ZN7cutlass13device_kernelINS_4gemm6kernel13GemmUniversalIN4cute5tupleIJiiiiEEENS1_10collective13CollectiveMmaINS1_37MainloopSm90TmaGmmaWarpSpecializedFP8ILi11ENS5_IJNS4_1CILi4EEESB_NSA_ILi1EEEEEENS1_35KernelTmaWarpSpecializedCooperativeEEENS5_IJNSA_ILi256EEENSA_ILi64EEESH_EEENS_12float_e5m2_tENS5_IJlSC_lEEESJ_SK_NS4_8TiledMMAINS4_8MMA_AtomIJNS4_4SM904GMMA30MMA_64x64x32_F32E5M2E5M2_SS_TNILNSO_7ScaleInE1ELSQ_1EEEEEENS4_6LayoutINS5_IJNSA_ILi2EEESC_SC_EEENS5_IJSC_NSA_ILi0EEESW_EEEEENS5_IJNS4_10UnderscoreESZ_SZ_EEEEENS4_23SM90_TMA_LOAD_MULTICASTENS4_14ComposedLayoutINS4_7SwizzleILi2ELi4ELi3EEENS4_18smem_ptr_flag_bitsILi8EEENST_INS5_IJNSA_ILi8EEESH_EEENS5_IJSH_SC_EEEEEEEvNS4_8identityES12_S1C_vS1D_EENS_8epilogue10collective6detail29Sm90TmaWarpSpecializedAdapterINS1G_15DefaultEpilogueISJ_SK_SK_NS1F_6thread17LinearCombinationISJ_Li1EffLNS1K_9ScaleType4KindE0ELNS_15FloatRoundStyleE2ESJ_EENS1_15EpilogueDefaultEEEEEvvEEEEvNT_6ParamsE --------------------------
	.section	.nv.shared._ZN7cutlass13device_kernelINS_4gemm6kernel13GemmUniversalIN4cute5tupleIJiiiiEEENS1_10collective13CollectiveMmaINS1_37MainloopSm90TmaGmmaWarpSpecializedFP8ILi11ENS5_IJNS4_1CILi4EEESB_NSA_ILi1EEEEEENS1_35KernelTmaWarpSpecializedCooperativeEEENS5_IJNSA_ILi256EEENSA_ILi64EEESH_EEENS_12float_e5m2_tENS5_IJlSC_lEEESJ_SK_NS4_8TiledMMAINS4_8MMA_AtomIJNS4_4SM904GMMA30MMA_64x64x32_F32E5M2E5M2_SS_TNILNSO_7ScaleInE1ELSQ_1EEEEEENS4_6LayoutINS5_IJNSA_ILi2EEESC_SC_EEENS5_IJSC_NSA_ILi0EEESW_EEEEENS5_IJNS4_10UnderscoreESZ_SZ_EEEEENS4_23SM90_TMA_LOAD_MULTICASTENS4_14ComposedLayoutINS4_7SwizzleILi2ELi4ELi3EEENS4_18smem_ptr_flag_bitsILi8EEENST_INS5_IJNSA_ILi8EEESH_EEENS5_IJSH_SC_EEEEEEEvNS4_8identityES12_S1C_vS1D_EENS_8epilogue10collective6detail29Sm90TmaWarpSpecializedAdapterINS1G_15DefaultEpilogueISJ_SK_SK_NS1F_6thread17LinearCombinationISJ_Li1EffLNS1K_9ScaleType4KindE0ELNS_15FloatRoundStyleE2ESJ_EENS1_15EpilogueDefaultEEEEEvvEEEEvNT_6ParamsE,"aw",@nobits
	.sectionflags	@""
	.align	16
	.zero		1024


//--------------------- .nv.shared.reserved.0     --------------------------
	.section	.nv.shared.reserved.0,"aw",@nobits
	.weak		__nv_reservedSMEM_offset_0_alias
	.size		__nv_reservedSMEM_offset_0_alias, 0, 0
	.other		__nv_reservedSMEM_offset_0_alias,@"STO_CUDA_RESERVED_SHARED STV_DEFAULT"
__nv_reservedSMEM_offset_0_alias:
	.zero		0


//--------------------- .nv.global                --------------------------
	.section	.nv.global,"aw",@nobits
.nv.global:
	.type		_ZN40_INTERNAL_a54cef1d_4_k_cu_4f4f1cc4_158124cute1_E,@object
	.size		_ZN40_INTERNAL_a54cef1d_4_k_cu_4f4f1cc4_158124cute1_E,(_ZN40_INTERNAL_a54cef1d_4_k_cu_4f4f1cc4_158124cuda3std3__45__cpo6cbeginE - _ZN40_INTERNAL_a54cef1d_4_k_cu_4f4f1cc4_158124cute1_E)
_ZN40_INTERNAL_a54cef1d_4_k_cu_4f4f1cc4_158124cute1_E:
	.zero		1
	.type		_ZN40_INTERNAL_a54cef1d_4_k_cu_4f4f1cc4_158124cuda3std3__45__cpo6cbeginE,@object
	.size		_ZN40_INTERNAL_a54cef1d_4_k_cu_4f4f1cc4_158124cuda3std3__45__cpo6cbeginE,(_ZN40_INTERNAL_a54cef1d_4_k_cu_4f4f1cc4_158124cuda3std3__48in_placeE - _ZN40_INTERNAL_a54cef1d_4_k_cu_4f4f1cc4_158124cuda3std3__45__cpo6cbeginE)
_ZN40_INTERNAL_a54cef1d_4_k_cu_4f4f1cc4_158124cuda3std3__45__cpo6cbeginE:
	.zero		1
	.type		_ZN40_INTERNAL_a54cef1d_4_k_cu_4f4f1cc4_158124cuda3std3__48in_placeE,@object
	.size		_ZN40_INTERNAL_a54cef1d_4_k_cu_4f4f1cc4_158124cuda3std3__48in_placeE,(_ZN40_INTERNAL_a54cef1d_4_k_cu_4f4f1cc4_158124cuda3std6ranges3__45__cpo9iter_moveE - _ZN40_INTERNAL_a54cef1d_4_k_cu_4f4f1cc4_158124cuda3std3__48in_placeE)
_ZN40_INTERNAL_a54cef1d_4_k_cu_4f4f1cc4_158124cuda3std3__48in_placeE:
	.zero		1
	.type		_ZN40_INTERNAL_a54cef1d_4_k_cu_4f4f1cc4_158124cuda3std6ranges3__45__cpo9iter_moveE,@object
	.size		_ZN40_INTERNAL_a54cef1d_4_k_cu_4f4f1cc4_158124cuda3std6ranges3__45__cpo9iter_moveE,(_ZN40_INTERNAL_a54cef1d_4_k_cu_4f4f1cc4_158124cuda3std3__45__cpo5beginE - _ZN40_INTERNAL_a54cef1d_4_k_cu_4f4f1cc4_158124cuda3std6ranges3__45__cpo9iter_moveE)
_ZN40_INTERNAL_a54cef1d_4_k_cu_4f4f1cc4_158124cuda3std6ranges3__45__cpo9iter_moveE:
	.zero		1
	.type		_ZN40_INTERNAL_a54cef1d_4_k_cu_4f4f1cc4_158124cuda3std3__45__cpo5beginE,@object
	.size		_ZN40_INTERNAL_a54cef1d_4_k_cu_4f4f1cc4_158124cuda3std3__45__cpo5beginE,(_ZN40_INTERNAL_a54cef1d_4_k_cu_4f4f1cc4_158124cuda3std3__442_GLOBAL__N__a54cef1d_4_k_cu_4f4f1cc4_158126ignoreE - _ZN40_INTERNAL_a54cef1d_4_k_cu_4f4f1cc4_158124cuda3std3__45__cpo5beginE)
_ZN40_INTERNAL_a54cef1d_4_k_cu_4f4f1cc4_158124cuda3std3__45__cpo5beginE:
	.zero		1
	.type		_ZN40_INTERNAL_a54cef1d_4_k_cu_4f4f1cc4_158124cuda3std3__442_GLOBAL__N__a54cef1d_4_k_cu_4f4f1cc4_158126ignoreE,@object
	.size		_ZN40_INTERNAL_a54cef1d_4_k_cu_4f4f1cc4_158124cuda3std3__442_GLOBAL__N__a54cef1d_4_k_cu_4f4f1cc4_158126ignoreE,(_ZN40_INTERNAL_a54cef1d_4_k_cu_4f4f1cc4_158124cute7productE - _ZN40_INTERNAL_a54cef1d_4_k_cu_4f4f1cc4_158124cuda3std3__442_GLOBAL__N__a54cef1d_4_k_cu_4f4f1cc4_158126ignoreE)
_ZN40_INTERNAL_a54cef1d_4_k_cu_4f4f1cc4_158124cuda3std3__442_GLOBAL__N__a54cef1d_4_k_cu_4f4f1cc4_158126ignoreE:
	.zero		1
	.type		_ZN40_INTERNAL_a54cef1d_4_k_cu_4f4f1cc4_158124cute7productE,@object
	.size		_ZN40_INTERNAL_a54cef1d_4_k_cu_4f4f1cc4_158124cute7productE,(_ZN40_INTERNAL_a54cef1d_4_k_cu_4f4f1cc4_158124cuda3std3__45__cpo3endE - _ZN40_INTERNAL_a54cef1d_4_k_cu_4f4f1cc4_158124cute7productE)
_ZN40_INTERNAL_a54cef1d_4_k_cu_4f4f1cc4_158124cute7productE:
	.zero		1
	.type		_ZN40_INTERNAL_a54cef1d_4_k_cu_4f4f1cc4_158124cuda3std3__45__cpo3endE,@object
	.size		_ZN40_INTERNAL_a54cef1d_4_k_cu_4f4f1cc4_158124cuda3std3__45__cpo3endE,(_ZN40_INTERNAL_a54cef1d_4_k_cu_4f4f1cc4_158124cuda3std3__419piecewise_constructE - _ZN40_INTERNAL_a54cef1d_4_k_cu_4f4f1cc4_158124cuda3std3__45__cpo3endE)
_ZN40_INTERNAL_a54cef1d_4_k_cu_4f4f1cc4_158124cuda3std3__45__cpo3endE:
	.zero		1
	.type		_ZN40_INTERNAL_a54cef1d_4_k_cu_4f4f1cc4_158124cuda3std3__419piecewise_constructE,@object
	.size		_ZN40_INTERNAL_a54cef1d_4_k_cu_4f4f1cc4_158124cuda3std3__419piecewise_constructE,(_ZN40_INTERNAL_a54cef1d_4_k_cu_4f4f1cc4_158124cuda3std3__45__cpo4cendE - _ZN40_INTERNAL_a54cef1d_4_k_cu_4f4f1cc4_158124cuda3std3__419piecewise_constructE)
_ZN40_INTERNAL_a54cef1d_4_k_cu_4f4f1cc4_158124cuda3std3__419piecewise_constructE:
	.zero		1
	.type		_ZN40_INTERNAL_a54cef1d_4_k_cu_4f4f1cc4_158124cuda3std3__45__cpo4cendE,@object
	.size		_ZN40_INTERNAL_a54cef1d_4_k_cu_4f4f1cc4_158124cuda3std3__45__cpo4cendE,(_ZN40_INTERNAL_a54cef1d_4_k_cu_4f4f1cc4_158124cuda3std6ranges3__45__cpo4swapE - _ZN40_INTERNAL_a54cef1d_4_k_cu_4f4f1cc4_158124cuda3std3__45__cpo4cendE)
_ZN40_INTERNAL_a54cef1d_4_k_cu_4f4f1cc4_158124cuda3std3__45__cpo4cendE:
	.zero		1
	.type		_ZN40_INTERNAL_a54cef1d_4_k_cu_4f4f1cc4_158124cuda3std6ranges3__45__cpo4swapE,@object
	.size		_ZN40_INTERNAL_a54cef1d_4_k_cu_4f4f1cc4_158124cuda3std6ranges3__45__cpo4swapE,(.L_7 - _ZN40_INTERNAL_a54cef1d_4_k_cu_4f4f1cc4_158124cuda3std6ranges3__45__cpo4swapE)
_ZN40_INTERNAL_a54cef1d_4_k_cu_4f4f1cc4_158124cuda3std6ranges3__45__cpo4swapE:
	.zero		1
.L_7:


//--------------------- .nv.constant0._ZN7cutlass13device_kernelINS_4gemm6kernel13GemmUniversalIN4cute5tupleIJiiiiEEENS1_10collective13CollectiveMmaINS1_37MainloopSm90TmaGmmaWarpSpecializedFP8ILi11ENS5_IJNS4_1CILi4EEESB_NSA_ILi1EEEEEENS1_35KernelTmaWarpSpecializedCooperativeEEENS5_IJNSA_ILi256EEENSA_ILi64EEESH_EEENS_12float_e5m2_tENS5_IJlSC_lEEESJ_SK_NS4_8TiledMMAINS4_8MMA_AtomIJNS4_4SM904GMMA30MMA_64x64x32_F32E5M2E5M2_SS_TNILNSO_7ScaleInE1ELSQ_1EEEEEENS4_6LayoutINS5_IJNSA_ILi2EEESC_SC_EEENS5_IJSC_NSA_ILi0EEESW_EEEEENS5_IJNS4_10UnderscoreESZ_SZ_EEEEENS4_23SM90_TMA_LOAD_MULTICASTENS4_14ComposedLayoutINS4_7SwizzleILi2ELi4ELi3EEENS4_18smem_ptr_flag_bitsILi8EEENST_INS5_IJNSA_ILi8EEESH_EEENS5_IJSH_SC_EEEEEEEvNS4_8identityES12_S1C_vS1D_EENS_8epilogue10collective6detail29Sm90TmaWarpSpecializedAdapterINS1G_15DefaultEpilogueISJ_SK_SK_NS1F_6thread17LinearCombinationISJ_Li1EffLNS1K_9ScaleType4KindE0ELNS_15FloatRoundStyleE2ESJ_EENS1_15EpilogueDefaultEEEEEvvEEEEvNT_6ParamsE --------------------------
	.section	.nv.constant0._ZN7cutlass13device_kernelINS_4gemm6kernel13GemmUniversalIN4cute5tupleIJiiiiEEENS1_10collective13CollectiveMmaINS1_37MainloopSm90TmaGmmaWarpSpecializedFP8ILi11ENS5_IJNS4_1CILi4EEESB_NSA_ILi1EEEEEENS1_35KernelTmaWarpSpecializedCooperativeEEENS5_IJNSA_ILi256EEENSA_ILi64EEESH_EEENS_12float_e5m2_tENS5_IJlSC_lEEESJ_SK_NS4_8TiledMMAINS4_8MMA_AtomIJNS4_4SM904GMMA30MMA_64x64x32_F32E5M2E5M2_SS_TNILNSO_7ScaleInE1ELSQ_1EEEEEENS4_6LayoutINS5_IJNSA_ILi2EEESC_SC_EEENS5_IJSC_NSA_ILi0EEESW_EEEEENS5_IJNS4_10UnderscoreESZ_SZ_EEEEENS4_23SM90_TMA_LOAD_MULTICASTENS4_14ComposedLayoutINS4_7SwizzleILi2ELi4ELi3EEENS4_18smem_ptr_flag_bitsILi8EEENST_INS5_IJNSA_ILi8EEESH_EEENS5_IJSH_SC_EEEEEEEvNS4_8identityES12_S1C_vS1D_EENS_8epilogue10collective6detail29Sm90TmaWarpSpecializedAdapterINS1G_15DefaultEpilogueISJ_SK_SK_NS1F_6thread17LinearCombinationISJ_Li1EffLNS1K_9ScaleType4KindE0ELNS_15FloatRoundStyleE2ESJ_EENS1_15EpilogueDefaultEEEEEvvEEEEvNT_6ParamsE,"a",@progbits
	.sectionflags	@""
	.align	4
.nv.constant0._ZN7cutlass13device_kernelINS_4gemm6kernel13GemmUniversalIN4cute5tupleIJiiiiEEENS1_10collective13CollectiveMmaINS1_37MainloopSm90TmaGmmaWarpSpecializedFP8ILi11ENS5_IJNS4_1CILi4EEESB_NSA_ILi1EEEEEENS1_35KernelTmaWarpSpecializedCooperativeEEENS5_IJNSA_ILi256EEENSA_ILi64EEESH_EEENS_12float_e5m2_tENS5_IJlSC_lEEESJ_SK_NS4_8TiledMMAINS4_8MMA_AtomIJNS4_4SM904GMMA30MMA_64x64x32_F32E5M2E5M2_SS_TNILNSO_7ScaleInE1ELSQ_1EEEEEENS4_6LayoutINS5_IJNSA_ILi2EEESC_SC_EEENS5_IJSC_NSA_ILi0EEESW_EEEEENS5_IJNS4_10UnderscoreESZ_SZ_EEEEENS4_23SM90_TMA_LOAD_MULTICASTENS4_14ComposedLayoutINS4_7SwizzleILi2ELi4ELi3EEENS4_18smem_ptr_flag_bitsILi8EEENST_INS5_IJNSA_ILi8EEESH_EEENS5_IJSH_SC_EEEEEEEvNS4_8identityES12_S1C_vS1D_EENS_8epilogue10collective6detail29Sm90TmaWarpSpecializedAdapterINS1G_15DefaultEpilogueISJ_SK_SK_NS1F_6thread17LinearCombinationISJ_Li1EffLNS1K_9ScaleType4KindE0ELNS_15FloatRoundStyleE2ESJ_EENS1_15EpilogueDefaultEEEEEvvEEEEvNT_6ParamsE:
	.zero		1664


//--------------------- SYMBOLS --------------------------

	.type		.nv.reservedSmem.offset0,@object
	.size		.nv.reservedSmem.offset0,0x4
